//
// Generated by NVIDIA NVVM Compiler
//
// Compiler Build ID: CL-36424714
// Cuda compilation tools, release 13.0, V13.0.88
// Based on NVVM 20.0.0
//

.version 9.0
.target sm_100
.address_size 64

	// .globl	_Z22find_vocab_size_kernelPiS_mm
.extern .func  (.param .b32 func_retval0) vprintf
(
	.param .b64 vprintf_param_0,
	.param .b64 vprintf_param_1
)
;
// _ZZ22find_vocab_size_kernelPiS_mmE5sdata has been demoted
// _ZZ21term_frequency_kernelPiiiPdE7scounts has been demoted
// _ZZ32invert_document_frequency_kernelPiiiiPdE7scounts has been demoted
.global .align 1 .b8 $str[23] = {99, 111, 117, 110, 116, 58, 32, 37, 100, 32, 32, 116, 104, 114, 101, 97, 100, 58, 32, 37, 100, 10};

.visible .entry _Z22find_vocab_size_kernelPiS_mm(
	.param .u64 .ptr .align 1 _Z22find_vocab_size_kernelPiS_mm_param_0,
	.param .u64 .ptr .align 1 _Z22find_vocab_size_kernelPiS_mm_param_1,
	.param .u64 _Z22find_vocab_size_kernelPiS_mm_param_2,
	.param .u64 _Z22find_vocab_size_kernelPiS_mm_param_3
)
{
	.reg .pred 	%p<7>;
	.reg .b32 	%r<17>;
	.reg .b64 	%rd<13>;
	// demoted variable
	.shared .align 4 .b8 _ZZ22find_vocab_size_kernelPiS_mmE5sdata[1024];
	ld.param.u64 	%rd2, [_Z22find_vocab_size_kernelPiS_mm_param_0];
	ld.param.u64 	%rd3, [_Z22find_vocab_size_kernelPiS_mm_param_1];
	ld.param.u64 	%rd4, [_Z22find_vocab_size_kernelPiS_mm_param_2];
	ld.param.u64 	%rd5, [_Z22find_vocab_size_kernelPiS_mm_param_3];
	mov.u32 	%r1, %ctaid.x;
	mov.u32 	%r16, %ntid.x;
	mov.u32 	%r3, %tid.x;
	mad.lo.s32 	%r8, %r1, %r16, %r3;
	cvt.s64.s32 	%rd1, %r8;
	mul.lo.s64 	%rd6, %rd5, %rd4;
	setp.le.u64 	%p1, %rd6, %rd1;
	@%p1 bra 	$L__BB0_6;
	cvta.to.global.u64 	%rd7, %rd2;
	shl.b64 	%rd8, %rd1, 2;
	add.s64 	%rd9, %rd7, %rd8;
	ld.global.u32 	%r9, [%rd9];
	shl.b32 	%r10, %r3, 2;
	mov.u32 	%r11, _ZZ22find_vocab_size_kernelPiS_mmE5sdata;
	add.s32 	%r4, %r11, %r10;
	st.shared.u32 	[%r4], %r9;
	bar.sync 	0;
	setp.lt.u32 	%p2, %r16, 2;
	@%p2 bra 	$L__BB0_6;
$L__BB0_2:
	mov.u32 	%r5, %r16;
	shr.u32 	%r16, %r5, 1;
	setp.ge.u32 	%p3, %r3, %r16;
	@%p3 bra 	$L__BB0_5;
	ld.shared.u32 	%r12, [%r4];
	shl.b32 	%r13, %r16, 2;
	add.s32 	%r14, %r4, %r13;
	ld.shared.u32 	%r7, [%r14];
	setp.ge.s32 	%p4, %r12, %r7;
	@%p4 bra 	$L__BB0_5;
	st.shared.u32 	[%r4], %r7;
$L__BB0_5:
	bar.sync 	0;
	setp.gt.u32 	%p5, %r5, 3;
	@%p5 bra 	$L__BB0_2;
$L__BB0_6:
	setp.ne.s32 	%p6, %r3, 0;
	@%p6 bra 	$L__BB0_8;
	ld.shared.u32 	%r15, [_ZZ22find_vocab_size_kernelPiS_mmE5sdata];
	cvta.to.global.u64 	%rd10, %rd3;
	mul.wide.u32 	%rd11, %r1, 4;
	add.s64 	%rd12, %rd10, %rd11;
	st.global.u32 	[%rd12], %r15;
$L__BB0_8:
	ret;

}
	// .globl	_Z22frequency_count_kernelPiS_iii
.visible .entry _Z22frequency_count_kernelPiS_iii(
	.param .u64 .ptr .align 1 _Z22frequency_count_kernelPiS_iii_param_0,
	.param .u64 .ptr .align 1 _Z22frequency_count_kernelPiS_iii_param_1,
	.param .u32 _Z22frequency_count_kernelPiS_iii_param_2,
	.param .u32 _Z22frequency_count_kernelPiS_iii_param_3,
	.param .u32 _Z22frequency_count_kernelPiS_iii_param_4
)
{
	.local .align 8 .b8 	__local_depot1[8];
	.reg .b64 	%SP;
	.reg .b64 	%SPL;
	.reg .pred 	%p<6>;
	.reg .b32 	%r<22>;
	.reg .b64 	%rd<14>;

	mov.u64 	%SPL, __local_depot1;
	cvta.local.u64 	%SP, %SPL;
	ld.param.u64 	%rd5, [_Z22frequency_count_kernelPiS_iii_param_0];
	ld.param.u64 	%rd4, [_Z22frequency_count_kernelPiS_iii_param_1];
	ld.param.u32 	%r20, [_Z22frequency_count_kernelPiS_iii_param_2];
	ld.param.u32 	%r7, [_Z22frequency_count_kernelPiS_iii_param_4];
	cvta.to.global.u64 	%rd1, %rd5;
	mov.u32 	%r8, %ctaid.x;
	mov.u32 	%r9, %ntid.x;
	mov.u32 	%r10, %tid.x;
	mad.lo.s32 	%r1, %r8, %r9, %r10;
	mul.lo.s32 	%r11, %r7, %r20;
	setp.ge.s32 	%p1, %r1, %r11;
	@%p1 bra 	$L__BB1_8;
	setp.lt.s32 	%p2, %r20, 1;
	@%p2 bra 	$L__BB1_6;
	mul.wide.s32 	%rd6, %r1, 4;
	add.s64 	%rd2, %rd1, %rd6;
	add.u64 	%rd7, %SP, 0;
	add.u64 	%rd3, %SPL, 0;
	mov.u64 	%rd8, $str;
	mov.u32 	%r21, %r20;
$L__BB1_3:
	setp.ge.s32 	%p3, %r1, %r21;
	@%p3 bra 	$L__BB1_5;
	st.local.v2.u32 	[%rd3], {%r20, %r1};
	cvta.global.u64 	%rd9, %rd8;
	{ // callseq 0, 0
	.param .b64 param0;
	st.param.b64 	[param0], %rd9;
	.param .b64 param1;
	st.param.b64 	[param1], %rd7;
	.param .b32 retval0;
	call.uni (retval0), 
	vprintf, 
	(
	param0, 
	param1
	);
	ld.param.b32 	%r12, [retval0];
	} // callseq 0
	ld.global.u32 	%r14, [%rd2];
	mul.wide.u32 	%rd11, %r20, 4;
	add.s64 	%rd12, %rd2, %rd11;
	ld.global.u32 	%r15, [%rd12];
	add.s32 	%r16, %r15, %r14;
	st.global.u32 	[%rd2], %r16;
$L__BB1_5:
	shr.u32 	%r17, %r21, 31;
	add.s32 	%r18, %r21, %r17;
	shr.s32 	%r21, %r18, 1;
	shr.u32 	%r5, %r20, 1;
	setp.gt.u32 	%p4, %r20, 1;
	mov.u32 	%r20, %r5;
	@%p4 bra 	$L__BB1_3;
$L__BB1_6:
	setp.ne.s32 	%p5, %r1, 0;
	@%p5 bra 	$L__BB1_8;
	ld.global.u32 	%r19, [%rd1];
	cvta.to.global.u64 	%rd13, %rd4;
	st.global.u32 	[%rd13], %r19;
$L__BB1_8:
	ret;

}
	// .globl	_Z21term_frequency_kernelPiiiPd
.visible .entry _Z21term_frequency_kernelPiiiPd(
	.param .u64 .ptr .align 1 _Z21term_frequency_kernelPiiiPd_param_0,
	.param .u32 _Z21term_frequency_kernelPiiiPd_param_1,
	.param .u32 _Z21term_frequency_kernelPiiiPd_param_2,
	.param .u64 .ptr .align 1 _Z21term_frequency_kernelPiiiPd_param_3
)
{
	.reg .pred 	%p<5>;
	.reg .b32 	%r<25>;
	.reg .b64 	%rd<9>;
	.reg .b64 	%fd<4>;
	// demoted variable
	.shared .align 4 .b8 _ZZ21term_frequency_kernelPiiiPdE7scounts[1024];
	ld.param.u64 	%rd2, [_Z21term_frequency_kernelPiiiPd_param_0];
	ld.param.u32 	%r6, [_Z21term_frequency_kernelPiiiPd_param_2];
	ld.param.u64 	%rd3, [_Z21term_frequency_kernelPiiiPd_param_3];
	mov.u32 	%r1, %tid.x;
	setp.ge.s32 	%p1, %r1, %r6;
	@%p1 bra 	$L__BB2_7;
	mov.u32 	%r7, %ctaid.x;
	cvta.to.global.u64 	%rd4, %rd2;
	mad.lo.s32 	%r2, %r6, %r7, %r1;
	mul.wide.u32 	%rd5, %r2, 4;
	add.s64 	%rd1, %rd4, %rd5;
	ld.global.u32 	%r8, [%rd1];
	shl.b32 	%r9, %r1, 2;
	mov.u32 	%r10, _ZZ21term_frequency_kernelPiiiPdE7scounts;
	add.s32 	%r11, %r10, %r9;
	st.shared.u32 	[%r11], %r8;
	bar.sync 	0;
	setp.lt.u32 	%p2, %r6, 2;
	@%p2 bra 	$L__BB2_6;
	mov.b32 	%r24, 1;
$L__BB2_3:
	shl.b32 	%r4, %r24, 1;
	mul.lo.s32 	%r5, %r4, %r1;
	setp.ge.s32 	%p3, %r5, %r6;
	@%p3 bra 	$L__BB2_5;
	add.s32 	%r13, %r5, %r24;
	shl.b32 	%r14, %r13, 2;
	add.s32 	%r16, %r10, %r14;
	ld.shared.u32 	%r17, [%r16];
	shl.b32 	%r18, %r5, 2;
	add.s32 	%r19, %r10, %r18;
	ld.shared.u32 	%r20, [%r19];
	add.s32 	%r21, %r20, %r17;
	st.shared.u32 	[%r19], %r21;
$L__BB2_5:
	bar.sync 	0;
	setp.lt.s32 	%p4, %r4, %r6;
	mov.u32 	%r24, %r4;
	@%p4 bra 	$L__BB2_3;
$L__BB2_6:
	ld.global.u32 	%r22, [%rd1];
	cvt.rn.f64.s32 	%fd1, %r22;
	ld.shared.u32 	%r23, [_ZZ21term_frequency_kernelPiiiPdE7scounts];
	cvt.rn.f64.s32 	%fd2, %r23;
	div.rn.f64 	%fd3, %fd1, %fd2;
	cvta.to.global.u64 	%rd6, %rd3;
	mul.wide.u32 	%rd7, %r2, 8;
	add.s64 	%rd8, %rd6, %rd7;
	st.global.f64 	[%rd8], %fd3;
$L__BB2_7:
	ret;

}
	// .globl	_Z32invert_document_frequency_kernelPiiiiPd
.visible .entry _Z32invert_document_frequency_kernelPiiiiPd(
	.param .u64 .ptr .align 1 _Z32invert_document_frequency_kernelPiiiiPd_param_0,
	.param .u32 _Z32invert_document_frequency_kernelPiiiiPd_param_1,
	.param .u32 _Z32invert_document_frequency_kernelPiiiiPd_param_2,
	.param .u32 _Z32invert_document_frequency_kernelPiiiiPd_param_3,
	.param .u64 .ptr .align 1 _Z32invert_document_frequency_kernelPiiiiPd_param_4
)
{
	.reg .pred 	%p<10>;
	.reg .b32 	%r<51>;
	.reg .b64 	%rd<9>;
	.reg .b64 	%fd<50>;
	// demoted variable
	.shared .align 4 .b8 _ZZ32invert_document_frequency_kernelPiiiiPdE7scounts[1024];
	ld.param.u64 	%rd1, [_Z32invert_document_frequency_kernelPiiiiPd_param_0];
	ld.param.u32 	%r17, [_Z32invert_document_frequency_kernelPiiiiPd_param_1];
	ld.param.u32 	%r18, [_Z32invert_document_frequency_kernelPiiiiPd_param_2];
	ld.param.u32 	%r19, [_Z32invert_document_frequency_kernelPiiiiPd_param_3];
	ld.param.u64 	%rd2, [_Z32invert_document_frequency_kernelPiiiiPd_param_4];
	mov.u32 	%r1, %ctaid.x;
	mov.u32 	%r2, %tid.x;
	setp.ge.s32 	%p1, %r1, %r18;
	@%p1 bra 	$L__BB3_6;
	cvta.to.global.u64 	%rd3, %rd1;
	mad.lo.s32 	%r20, %r18, %r2, %r1;
	mul.wide.u32 	%rd4, %r20, 4;
	add.s64 	%rd5, %rd3, %rd4;
	ld.global.u32 	%r21, [%rd5];
	setp.ne.s32 	%p2, %r21, 0;
	selp.u32 	%r22, 1, 0, %p2;
	shl.b32 	%r23, %r2, 2;
	mov.u32 	%r24, _ZZ32invert_document_frequency_kernelPiiiiPdE7scounts;
	add.s32 	%r3, %r24, %r23;
	st.shared.u32 	[%r3], %r22;
	bar.sync 	0;
	setp.lt.s32 	%p3, %r17, 1;
	@%p3 bra 	$L__BB3_6;
	add.s32 	%r46, %r17, 1;
$L__BB3_3:
	shr.u32 	%r6, %r46, 1;
	setp.ge.u32 	%p4, %r2, %r6;
	@%p4 bra 	$L__BB3_5;
	shl.b32 	%r25, %r6, 2;
	add.s32 	%r26, %r3, %r25;
	ld.shared.u32 	%r27, [%r26];
	ld.shared.u32 	%r28, [%r3];
	add.s32 	%r29, %r28, %r27;
	st.shared.u32 	[%r3], %r29;
$L__BB3_5:
	bar.sync 	0;
	setp.gt.u32 	%p5, %r46, 3;
	mov.u32 	%r46, %r6;
	@%p5 bra 	$L__BB3_3;
$L__BB3_6:
	ld.shared.u32 	%r31, [_ZZ32invert_document_frequency_kernelPiiiiPdE7scounts];
	add.s32 	%r32, %r31, %r19;
	cvt.rn.f64.s32 	%fd10, %r17;
	cvt.rn.f64.s32 	%fd11, %r32;
	div.rn.f64 	%fd47, %fd10, %fd11;
	{
	.reg .b32 %temp; 
	mov.b64 	{%temp, %r47}, %fd47;
	}
	{
	.reg .b32 %temp; 
	mov.b64 	{%r48, %temp}, %fd47;
	}
	setp.gt.s32 	%p6, %r47, 1048575;
	mov.b32 	%r49, -1023;
	@%p6 bra 	$L__BB3_8;
	mul.f64 	%fd47, %fd47, 0d4350000000000000;
	{
	.reg .b32 %temp; 
	mov.b64 	{%temp, %r47}, %fd47;
	}
	{
	.reg .b32 %temp; 
	mov.b64 	{%r48, %temp}, %fd47;
	}
	mov.b32 	%r49, -1077;
$L__BB3_8:
	add.s32 	%r34, %r47, -1;
	setp.gt.u32 	%p7, %r34, 2146435070;
	@%p7 bra 	$L__BB3_12;
	shr.u32 	%r37, %r47, 20;
	add.s32 	%r50, %r49, %r37;
	and.b32  	%r38, %r47, 1048575;
	or.b32  	%r39, %r38, 1072693248;
	mov.b64 	%fd48, {%r48, %r39};
	setp.lt.u32 	%p9, %r39, 1073127583;
	@%p9 bra 	$L__BB3_11;
	{
	.reg .b32 %temp; 
	mov.b64 	{%r40, %temp}, %fd48;
	}
	{
	.reg .b32 %temp; 
	mov.b64 	{%temp, %r41}, %fd48;
	}
	add.s32 	%r42, %r41, -1048576;
	mov.b64 	%fd48, {%r40, %r42};
	add.s32 	%r50, %r50, 1;
$L__BB3_11:
	add.f64 	%fd13, %fd48, 0dBFF0000000000000;
	add.f64 	%fd14, %fd48, 0d3FF0000000000000;
	rcp.approx.ftz.f64 	%fd15, %fd14;
	neg.f64 	%fd16, %fd14;
	fma.rn.f64 	%fd17, %fd16, %fd15, 0d3FF0000000000000;
	fma.rn.f64 	%fd18, %fd17, %fd17, %fd17;
	fma.rn.f64 	%fd19, %fd18, %fd15, %fd15;
	mul.f64 	%fd20, %fd13, %fd19;
	fma.rn.f64 	%fd21, %fd13, %fd19, %fd20;
	mul.f64 	%fd22, %fd21, %fd21;
	fma.rn.f64 	%fd23, %fd22, 0d3EB1380B3AE80F1E, 0d3ED0EE258B7A8B04;
	fma.rn.f64 	%fd24, %fd23, %fd22, 0d3EF3B2669F02676F;
	fma.rn.f64 	%fd25, %fd24, %fd22, 0d3F1745CBA9AB0956;
	fma.rn.f64 	%fd26, %fd25, %fd22, 0d3F3C71C72D1B5154;
	fma.rn.f64 	%fd27, %fd26, %fd22, 0d3F624924923BE72D;
	fma.rn.f64 	%fd28, %fd27, %fd22, 0d3F8999999999A3C4;
	fma.rn.f64 	%fd29, %fd28, %fd22, 0d3FB5555555555554;
	sub.f64 	%fd30, %fd13, %fd21;
	add.f64 	%fd31, %fd30, %fd30;
	neg.f64 	%fd32, %fd21;
	fma.rn.f64 	%fd33, %fd32, %fd13, %fd31;
	mul.f64 	%fd34, %fd19, %fd33;
	mul.f64 	%fd35, %fd22, %fd29;
	fma.rn.f64 	%fd36, %fd35, %fd21, %fd34;
	xor.b32  	%r43, %r50, -2147483648;
	mov.b32 	%r44, 1127219200;
	mov.b64 	%fd37, {%r43, %r44};
	mov.b32 	%r45, -2147483648;
	mov.b64 	%fd38, {%r45, %r44};
	sub.f64 	%fd39, %fd37, %fd38;
	fma.rn.f64 	%fd40, %fd39, 0d3FE62E42FEFA39EF, %fd21;
	fma.rn.f64 	%fd41, %fd39, 0dBFE62E42FEFA39EF, %fd40;
	sub.f64 	%fd42, %fd41, %fd21;
	sub.f64 	%fd43, %fd36, %fd42;
	fma.rn.f64 	%fd44, %fd39, 0d3C7ABC9E3B39803F, %fd43;
	add.f64 	%fd49, %fd40, %fd44;
	bra.uni 	$L__BB3_13;
$L__BB3_12:
	fma.rn.f64 	%fd12, %fd47, 0d7FF0000000000000, 0d7FF0000000000000;
	{
	.reg .b32 %temp; 
	mov.b64 	{%temp, %r35}, %fd47;
	}
	and.b32  	%r36, %r35, 2147483647;
	setp.eq.s32 	%p8, %r36, 0;
	selp.f64 	%fd49, 0dFFF0000000000000, %fd12, %p8;
$L__BB3_13:
	cvta.to.global.u64 	%rd6, %rd2;
	mul.f64 	%fd45, %fd49, 0d3C695355BAAAFAD3;
	fma.rn.f64 	%fd46, %fd49, 0d3FDBCB7B1526E50E, %fd45;
	mul.wide.u32 	%rd7, %r1, 8;
	add.s64 	%rd8, %rd6, %rd7;
	st.global.f64 	[%rd8], %fd46;
	ret;

}
	// .globl	_Z12tfidf_kernelPKdS0_Pdii
.visible .entry _Z12tfidf_kernelPKdS0_Pdii(
	.param .u64 .ptr .align 1 _Z12tfidf_kernelPKdS0_Pdii_param_0,
	.param .u64 .ptr .align 1 _Z12tfidf_kernelPKdS0_Pdii_param_1,
	.param .u64 .ptr .align 1 _Z12tfidf_kernelPKdS0_Pdii_param_2,
	.param .u32 _Z12tfidf_kernelPKdS0_Pdii_param_3,
	.param .u32 _Z12tfidf_kernelPKdS0_Pdii_param_4
)
{
	.reg .pred 	%p<2>;
	.reg .b32 	%r<9>;
	.reg .b64 	%rd<12>;
	.reg .b64 	%fd<4>;

	ld.param.u64 	%rd1, [_Z12tfidf_kernelPKdS0_Pdii_param_0];
	ld.param.u64 	%rd2, [_Z12tfidf_kernelPKdS0_Pdii_param_1];
	ld.param.u64 	%rd3, [_Z12tfidf_kernelPKdS0_Pdii_param_2];
	ld.param.u32 	%r3, [_Z12tfidf_kernelPKdS0_Pdii_param_3];
	ld.param.u32 	%r2, [_Z12tfidf_kernelPKdS0_Pdii_param_4];
	mov.u32 	%r4, %ntid.x;
	mov.u32 	%r5, %ctaid.x;
	mov.u32 	%r6, %tid.x;
	mad.lo.s32 	%r1, %r4, %r5, %r6;
	mul.lo.s32 	%r7, %r2, %r3;
	setp.ge.s32 	%p1, %r1, %r7;
	@%p1 bra 	$L__BB4_2;
	cvta.to.global.u64 	%rd4, %rd1;
	cvta.to.global.u64 	%rd5, %rd2;
	cvta.to.global.u64 	%rd6, %rd3;
	rem.s32 	%r8, %r1, %r2;
	mul.wide.s32 	%rd7, %r1, 8;
	add.s64 	%rd8, %rd4, %rd7;
	ld.global.f64 	%fd1, [%rd8];
	mul.wide.s32 	%rd9, %r8, 8;
	add.s64 	%rd10, %rd5, %rd9;
	ld.global.f64 	%fd2, [%rd10];
	mul.f64 	%fd3, %fd1, %fd2;
	add.s64 	%rd11, %rd6, %rd7;
	st.global.f64 	[%rd11], %fd3;
$L__BB4_2:
	ret;

}


// ===== COMPILED SASS (sm_100) =====

	.target	sm_100

	.elftype	@"ET_EXEC"


//--------------------- .note.nv.tkinfo           --------------------------
	.section	.note.nv.tkinfo,"",@"SHT_NOTE"
	.sectionflags	@"SHF_NOTE_NV_TKINFO"
	.tkinfo
        /*0018*/ 	.word	0x00000002
        /*0030*/ 	.string	""
        /*0030*/ 	.string	"ptxas"
        /*0030*/ 	.string	"Cuda compilation tools, release 13.0, V13.0.88"
        /*0030*/ 	.string	"Build cuda_13.0.r13.0/compiler.36424714_0"
        /*0030*/ 	.string	"-arch sm_100 -m 64 "



//--------------------- .note.nv.cuinfo           --------------------------
	.section	.note.nv.cuinfo,"",@"SHT_NOTE"
	.sectionflags	@"SHF_NOTE_NV_CUINFO"
        /*0018*/ 	.short	0x0002
        /*001a*/ 	.short	0x0064
        /*001c*/ 	.short	0x0082
	.zero		2


//--------------------- .nv.info                  --------------------------
	.section	.nv.info,"",@"SHT_CUDA_INFO"
	.align	4


	//----- nvinfo : EIATTR_REGCOUNT
	.align		4
        /*0000*/ 	.byte	0x04, 0x2f
        /*0002*/ 	.short	(.L_2 - .L_1)
	.align		4
.L_1:
        /*0004*/ 	.word	index@(_Z22find_vocab_size_kernelPiS_mm)
        /*0008*/ 	.word	0x0000000a


	//----- nvinfo : EIATTR_FRAME_SIZE
	.align		4
.L_2:
        /*000c*/ 	.byte	0x04, 0x11
        /*000e*/ 	.short	(.L_4 - .L_3)
	.align		4
.L_3:
        /*0010*/ 	.word	index@(_Z22find_vocab_size_kernelPiS_mm)
        /*0014*/ 	.word	0x00000000


	//----- nvinfo : EIATTR_REGCOUNT
	.align		4
.L_4:
        /*0018*/ 	.byte	0x04, 0x2f
        /*001a*/ 	.short	(.L_6 - .L_5)
	.align		4
.L_5:
        /*001c*/ 	.word	index@(_Z22frequency_count_kernelPiS_iii)
        /*0020*/ 	.word	0x0000001b


	//----- nvinfo : EIATTR_FRAME_SIZE
	.align		4
.L_6:
        /*0024*/ 	.byte	0x04, 0x11
        /*0026*/ 	.short	(.L_8 - .L_7)
	.align		4
.L_7:
        /*0028*/ 	.word	index@(_Z22frequency_count_kernelPiS_iii)
        /*002c*/ 	.word	0x00000008


	//----- nvinfo : EIATTR_REGCOUNT
	.align		4
.L_8:
        /*0030*/ 	.byte	0x04, 0x2f
        /*0032*/ 	.short	(.L_10 - .L_9)
	.align		4
.L_9:
        /*0034*/ 	.word	index@(_Z21term_frequency_kernelPiiiPd)
        /*0038*/ 	.word	0x00000019


	//----- nvinfo : EIATTR_FRAME_SIZE
	.align		4
.L_10:
        /*003c*/ 	.byte	0x04, 0x11
        /*003e*/ 	.short	(.L_12 - .L_11)
	.align		4
.L_11:
        /*0040*/ 	.word	index@($__internal_1_$__cuda_sm20_div_rn_f64_full)
        /*0044*/ 	.word	0x00000000


	//----- nvinfo : EIATTR_FRAME_SIZE
	.align		4
.L_12:
        /*0048*/ 	.byte	0x04, 0x11
        /*004a*/ 	.short	(.L_14 - .L_13)
	.align		4
.L_13:
        /*004c*/ 	.word	index@(_Z21term_frequency_kernelPiiiPd)
        /*0050*/ 	.word	0x00000000


	//----- nvinfo : EIATTR_REGCOUNT
	.align		4
.L_14:
        /*0054*/ 	.byte	0x04, 0x2f
        /*0056*/ 	.short	(.L_16 - .L_15)
	.align		4
.L_15:
        /*0058*/ 	.word	index@(_Z32invert_document_frequency_kernelPiiiiPd)
        /*005c*/ 	.word	0x00000019


	//----- nvinfo : EIATTR_FRAME_SIZE
	.align		4
.L_16:
        /*0060*/ 	.byte	0x04, 0x11
        /*0062*/ 	.short	(.L_18 - .L_17)
	.align		4
.L_17:
        /*0064*/ 	.word	index@($__internal_0_$__cuda_sm20_div_rn_f64_full)
        /*0068*/ 	.word	0x00000000


	//----- nvinfo : EIATTR_FRAME_SIZE
	.align		4
.L_18:
        /*006c*/ 	.byte	0x04, 0x11
        /*006e*/ 	.short	(.L_20 - .L_19)
	.align		4
.L_19:
        /*0070*/ 	.word	index@(_Z32invert_document_frequency_kernelPiiiiPd)
        /*0074*/ 	.word	0x00000000


	//----- nvinfo : EIATTR_REGCOUNT
	.align		4
.L_20:
        /*0078*/ 	.byte	0x04, 0x2f
        /*007a*/ 	.short	(.L_22 - .L_21)
	.align		4
.L_21:
        /*007c*/ 	.word	index@(_Z12tfidf_kernelPKdS0_Pdii)
        /*0080*/ 	.word	0x0000000c


	//----- nvinfo : EIATTR_FRAME_SIZE
	.align		4
.L_22:
        /*0084*/ 	.byte	0x04, 0x11
        /*0086*/ 	.short	(.L_24 - .L_23)
	.align		4
.L_23:
        /*0088*/ 	.word	index@(_Z12tfidf_kernelPKdS0_Pdii)
        /*008c*/ 	.word	0x00000000


	//----- nvinfo : EIATTR_MIN_STACK_SIZE
	.align		4
.L_24:
        /*0090*/ 	.byte	0x04, 0x12
        /*0092*/ 	.short	(.L_26 - .L_25)
	.align		4
.L_25:
        /*0094*/ 	.word	index@(_Z12tfidf_kernelPKdS0_Pdii)
        /*0098*/ 	.word	0x00000000


	//----- nvinfo : EIATTR_MIN_STACK_SIZE
	.align		4
.L_26:
        /*009c*/ 	.byte	0x04, 0x12
        /*009e*/ 	.short	(.L_28 - .L_27)
	.align		4
.L_27:
        /*00a0*/ 	.word	index@(_Z32invert_document_frequency_kernelPiiiiPd)
        /*00a4*/ 	.word	0x00000000


	//----- nvinfo : EIATTR_MIN_STACK_SIZE
	.align		4
.L_28:
        /*00a8*/ 	.byte	0x04, 0x12
        /*00aa*/ 	.short	(.L_30 - .L_29)
	.align		4
.L_29:
        /*00ac*/ 	.word	index@(_Z21term_frequency_kernelPiiiPd)
        /*00b0*/ 	.word	0x00000000


	//----- nvinfo : EIATTR_MIN_STACK_SIZE
	.align		4
.L_30:
        /*00b4*/ 	.byte	0x04, 0x12
        /*00b6*/ 	.short	(.L_32 - .L_31)
	.align		4
.L_31:
        /*00b8*/ 	.word	index@(_Z22frequency_count_kernelPiS_iii)
        /*00bc*/ 	.word	0x00000008


	//----- nvinfo : EIATTR_MIN_STACK_SIZE
	.align		4
.L_32:
        /*00c0*/ 	.byte	0x04, 0x12
        /*00c2*/ 	.short	(.L_34 - .L_33)
	.align		4
.L_33:
        /*00c4*/ 	.word	index@(_Z22find_vocab_size_kernelPiS_mm)
        /*00c8*/ 	.word	0x00000000
.L_34:


//--------------------- .nv.compat                --------------------------
	.section	.nv.compat,"",@"SHT_CUDA_COMPAT_INFO"
	.align	4
        /*0000*/ 	.byte	0x02, 0x09, 0x00, 0x00, 0x02, 0x02, 0x01, 0x00, 0x02, 0x05, 0x05, 0x00, 0x03, 0x07, 0x01, 0x01
        /*0010*/ 	.byte	0x02, 0x03, 0x00, 0x00, 0x02, 0x06, 0x01, 0x00, 0x04, 0x0b, 0x08, 0x00, 0x01, 0x00, 0x00, 0x00
        /*0020*/ 	.byte	0x00, 0x00, 0x00, 0x00


//--------------------- .nv.info._Z12tfidf_kernelPKdS0_Pdii --------------------------
	.section	.nv.info._Z12tfidf_kernelPKdS0_Pdii,"",@"SHT_CUDA_INFO"
	.sectionflags	@""
	.align	4


	//----- nvinfo : EIATTR_CUDA_API_VERSION
	.align		4
        /*0000*/ 	.byte	0x04, 0x37
        /*0002*/ 	.short	(.L_36 - .L_35)
.L_35:
        /*0004*/ 	.word	0x00000082


	//----- nvinfo : EIATTR_KPARAM_INFO
	.align		4
.L_36:
        /*0008*/ 	.byte	0x04, 0x17
        /*000a*/ 	.short	(.L_38 - .L_37)
.L_37:
        /*000c*/ 	.word	0x00000000
        /*0010*/ 	.short	0x0004
        /*0012*/ 	.short	0x001c
        /*0014*/ 	.byte	0x00, 0xf0, 0x11, 0x00


	//----- nvinfo : EIATTR_KPARAM_INFO
	.align		4
.L_38:
        /*0018*/ 	.byte	0x04, 0x17
        /*001a*/ 	.short	(.L_40 - .L_39)
.L_39:
        /*001c*/ 	.word	0x00000000
        /*0020*/ 	.short	0x0003
        /*0022*/ 	.short	0x0018
        /*0024*/ 	.byte	0x00, 0xf0, 0x11, 0x00


	//----- nvinfo : EIATTR_KPARAM_INFO
	.align		4
.L_40:
        /*0028*/ 	.byte	0x04, 0x17
        /*002a*/ 	.short	(.L_42 - .L_41)
.L_41:
        /*002c*/ 	.word	0x00000000
        /*0030*/ 	.short	0x0002
        /*0032*/ 	.short	0x0010
        /*0034*/ 	.byte	0x00, 0xf5, 0x21, 0x00


	//----- nvinfo : EIATTR_KPARAM_INFO
	.align		4
.L_42:
        /*0038*/ 	.byte	0x04, 0x17
        /*003a*/ 	.short	(.L_44 - .L_43)
.L_43:
        /*003c*/ 	.word	0x00000000
        /*0040*/ 	.short	0x0001
        /*0042*/ 	.short	0x0008
        /*0044*/ 	.byte	0x00, 0xf5, 0x21, 0x00


	//----- nvinfo : EIATTR_KPARAM_INFO
	.align		4
.L_44:
        /*0048*/ 	.byte	0x04, 0x17
        /*004a*/ 	.short	(.L_46 - .L_45)
.L_45:
        /*004c*/ 	.word	0x00000000
        /*0050*/ 	.short	0x0000
        /*0052*/ 	.short	0x0000
        /*0054*/ 	.byte	0x00, 0xf5, 0x21, 0x00


	//----- nvinfo : EIATTR_SPARSE_MMA_MASK
	.align		4
.L_46:
        /*0058*/ 	.byte	0x03, 0x50
        /*005a*/ 	.short	0x0000


	//----- nvinfo : EIATTR_MAXREG_COUNT
	.align		4
        /*005c*/ 	.byte	0x03, 0x1b
        /*005e*/ 	.short	0x00ff


	//----- nvinfo : EIATTR_MERCURY_ISA_VERSION
	.align		4
        /*0060*/ 	.byte	0x03, 0x5f
        /*0062*/ 	.short	0x0101


	//----- nvinfo : EIATTR_VRC_CTA_INIT_COUNT
	.align		4
        /*0064*/ 	.byte	0x02, 0x4a
	.zero		1
	.zero		1


	//----- nvinfo : EIATTR_EXIT_INSTR_OFFSETS
	.align		4
        /*0068*/ 	.byte	0x04, 0x1c
        /*006a*/ 	.short	(.L_48 - .L_47)


	//   ....[0]....
.L_47:
        /*006c*/ 	.word	0x00000080


	//   ....[1]....
        /*0070*/ 	.word	0x000002a0


	//----- nvinfo : EIATTR_CBANK_PARAM_SIZE
	.align		4
.L_48:
        /*0074*/ 	.byte	0x03, 0x19
        /*0076*/ 	.short	0x0020


	//----- nvinfo : EIATTR_PARAM_CBANK
	.align		4
        /*0078*/ 	.byte	0x04, 0x0a
        /*007a*/ 	.short	(.L_50 - .L_49)
	.align		4
.L_49:
        /*007c*/ 	.word	index@(.nv.constant0._Z12tfidf_kernelPKdS0_Pdii)
        /*0080*/ 	.short	0x0380
        /*0082*/ 	.short	0x0020


	//----- nvinfo : EIATTR_SW_WAR
	.align		4
.L_50:
        /*0084*/ 	.byte	0x04, 0x36
        /*0086*/ 	.short	(.L_52 - .L_51)
.L_51:
        /*0088*/ 	.word	0x00000008
.L_52:


//--------------------- .nv.info._Z32invert_document_frequency_kernelPiiiiPd --------------------------
	.section	.nv.info._Z32invert_document_frequency_kernelPiiiiPd,"",@"SHT_CUDA_INFO"
	.sectionflags	@""
	.align	4


	//----- nvinfo : EIATTR_CUDA_API_VERSION
	.align		4
        /*0000*/ 	.byte	0x04, 0x37
        /*0002*/ 	.short	(.L_54 - .L_53)
.L_53:
        /*0004*/ 	.word	0x00000082


	//----- nvinfo : EIATTR_KPARAM_INFO
	.align		4
.L_54:
        /*0008*/ 	.byte	0x04, 0x17
        /*000a*/ 	.short	(.L_56 - .L_55)
.L_55:
        /*000c*/ 	.word	0x00000000
        /*0010*/ 	.short	0x0004
        /*0012*/ 	.short	0x0018
        /*0014*/ 	.byte	0x00, 0xf5, 0x21, 0x00


	//----- nvinfo : EIATTR_KPARAM_INFO
	.align		4
.L_56:
        /*0018*/ 	.byte	0x04, 0x17
        /*001a*/ 	.short	(.L_58 - .L_57)
.L_57:
        /*001c*/ 	.word	0x00000000
        /*0020*/ 	.short	0x0003
        /*0022*/ 	.short	0x0010
        /*0024*/ 	.byte	0x00, 0xf0, 0x11, 0x00


	//----- nvinfo : EIATTR_KPARAM_INFO
	.align		4
.L_58:
        /*0028*/ 	.byte	0x04, 0x17
        /*002a*/ 	.short	(.L_60 - .L_59)
.L_59:
        /*002c*/ 	.word	0x00000000
        /*0030*/ 	.short	0x0002
        /*0032*/ 	.short	0x000c
        /*0034*/ 	.byte	0x00, 0xf0, 0x11, 0x00


	//----- nvinfo : EIATTR_KPARAM_INFO
	.align		4
.L_60:
        /*0038*/ 	.byte	0x04, 0x17
        /*003a*/ 	.short	(.L_62 - .L_61)
.L_61:
        /*003c*/ 	.word	0x00000000
        /*0040*/ 	.short	0x0001
        /*0042*/ 	.short	0x0008
        /*0044*/ 	.byte	0x00, 0xf0, 0x11, 0x00


	//----- nvinfo : EIATTR_KPARAM_INFO
	.align		4
.L_62:
        /*0048*/ 	.byte	0x04, 0x17
        /*004a*/ 	.short	(.L_64 - .L_63)
.L_63:
        /*004c*/ 	.word	0x00000000
        /*0050*/ 	.short	0x0000
        /*0052*/ 	.short	0x0000
        /*0054*/ 	.byte	0x00, 0xf5, 0x21, 0x00


	//----- nvinfo : EIATTR_SPARSE_MMA_MASK
	.align		4
.L_64:
        /*0058*/ 	.byte	0x03, 0x50
        /*005a*/ 	.short	0x0000


	//----- nvinfo : EIATTR_MAXREG_COUNT
	.align		4
        /*005c*/ 	.byte	0x03, 0x1b
        /*005e*/ 	.short	0x00ff


	//----- nvinfo : EIATTR_NUM_BARRIERS
	.align		4
        /*0060*/ 	.byte	0x02, 0x4c
        /*0062*/ 	.byte	0x01
	.zero		1


	//----- nvinfo : EIATTR_MERCURY_ISA_VERSION
	.align		4
        /*0064*/ 	.byte	0x03, 0x5f
        /*0066*/ 	.short	0x0101


	//----- nvinfo : EIATTR_VRC_CTA_INIT_COUNT
	.align		4
        /*0068*/ 	.byte	0x02, 0x4a
	.zero		1
	.zero		1


	//----- nvinfo : EIATTR_EXIT_INSTR_OFFSETS
	.align		4
        /*006c*/ 	.byte	0x04, 0x1c
        /*006e*/ 	.short	(.L_66 - .L_65)


	//   ....[0]....
.L_65:
        /*0070*/ 	.word	0x00000980


	//----- nvinfo : EIATTR_CRS_STACK_SIZE
	.align		4
.L_66:
        /*0074*/ 	.byte	0x04, 0x1e
        /*0076*/ 	.short	(.L_68 - .L_67)
.L_67:
        /*0078*/ 	.word	0x00000000


	//----- nvinfo : EIATTR_CBANK_PARAM_SIZE
	.align		4
.L_68:
        /*007c*/ 	.byte	0x03, 0x19
        /*007e*/ 	.short	0x0020


	//----- nvinfo : EIATTR_PARAM_CBANK
	.align		4
        /*0080*/ 	.byte	0x04, 0x0a
        /*0082*/ 	.short	(.L_70 - .L_69)
	.align		4
.L_69:
        /*0084*/ 	.word	index@(.nv.constant0._Z32invert_document_frequency_kernelPiiiiPd)
        /*0088*/ 	.short	0x0380
        /*008a*/ 	.short	0x0020


	//----- nvinfo : EIATTR_SW_WAR
	.align		4
.L_70:
        /*008c*/ 	.byte	0x04, 0x36
        /*008e*/ 	.short	(.L_72 - .L_71)
.L_71:
        /*0090*/ 	.word	0x00000008
.L_72:


//--------------------- .nv.info._Z21term_frequency_kernelPiiiPd --------------------------
	.section	.nv.info._Z21term_frequency_kernelPiiiPd,"",@"SHT_CUDA_INFO"
	.sectionflags	@""
	.align	4


	//----- nvinfo : EIATTR_CUDA_API_VERSION
	.align		4
        /*0000*/ 	.byte	0x04, 0x37
        /*0002*/ 	.short	(.L_74 - .L_73)
.L_73:
        /*0004*/ 	.word	0x00000082


	//----- nvinfo : EIATTR_KPARAM_INFO
	.align		4
.L_74:
        /*0008*/ 	.byte	0x04, 0x17
        /*000a*/ 	.short	(.L_76 - .L_75)
.L_75:
        /*000c*/ 	.word	0x00000000
        /*0010*/ 	.short	0x0003
        /*0012*/ 	.short	0x0010
        /*0014*/ 	.byte	0x00, 0xf5, 0x21, 0x00


	//----- nvinfo : EIATTR_KPARAM_INFO
	.align		4
.L_76:
        /*0018*/ 	.byte	0x04, 0x17
        /*001a*/ 	.short	(.L_78 - .L_77)
.L_77:
        /*001c*/ 	.word	0x00000000
        /*0020*/ 	.short	0x0002
        /*0022*/ 	.short	0x000c
        /*0024*/ 	.byte	0x00, 0xf0, 0x11, 0x00


	//----- nvinfo : EIATTR_KPARAM_INFO
	.align		4
.L_78:
        /*0028*/ 	.byte	0x04, 0x17
        /*002a*/ 	.short	(.L_80 - .L_79)
.L_79:
        /*002c*/ 	.word	0x00000000
        /*0030*/ 	.short	0x0001
        /*0032*/ 	.short	0x0008
        /*0034*/ 	.byte	0x00, 0xf0, 0x11, 0x00


	//----- nvinfo : EIATTR_KPARAM_INFO
	.align		4
.L_80:
        /*0038*/ 	.byte	0x04, 0x17
        /*003a*/ 	.short	(.L_82 - .L_81)
.L_81:
        /*003c*/ 	.word	0x00000000
        /*0040*/ 	.short	0x0000
        /*0042*/ 	.short	0x0000
        /*0044*/ 	.byte	0x00, 0xf5, 0x21, 0x00


	//----- nvinfo : EIATTR_SPARSE_MMA_MASK
	.align		4
.L_82:
        /*0048*/ 	.byte	0x03, 0x50
        /*004a*/ 	.short	0x0000


	//----- nvinfo : EIATTR_MAXREG_COUNT
	.align		4
        /*004c*/ 	.byte	0x03, 0x1b
        /*004e*/ 	.short	0x00ff


	//----- nvinfo : EIATTR_NUM_BARRIERS
	.align		4
        /*0050*/ 	.byte	0x02, 0x4c
        /*0052*/ 	.byte	0x01
	.zero		1


	//----- nvinfo : EIATTR_MERCURY_ISA_VERSION
	.align		4
        /*0054*/ 	.byte	0x03, 0x5f
        /*0056*/ 	.short	0x0101


	//----- nvinfo : EIATTR_VRC_CTA_INIT_COUNT
	.align		4
        /*0058*/ 	.byte	0x02, 0x4a
	.zero		1
	.zero		1


	//----- nvinfo : EIATTR_EXIT_INSTR_OFFSETS
	.align		4
        /*005c*/ 	.byte	0x04, 0x1c
        /*005e*/ 	.short	(.L_84 - .L_83)


	//   ....[0]....
.L_83:
        /*0060*/ 	.word	0x00000040


	//   ....[1]....
        /*0064*/ 	.word	0x000003f0


	//----- nvinfo : EIATTR_CRS_STACK_SIZE
	.align		4
.L_84:
        /*0068*/ 	.byte	0x04, 0x1e
        /*006a*/ 	.short	(.L_86 - .L_85)
.L_85:
        /*006c*/ 	.word	0x00000000


	//----- nvinfo : EIATTR_CBANK_PARAM_SIZE
	.align		4
.L_86:
        /*0070*/ 	.byte	0x03, 0x19
        /*0072*/ 	.short	0x0018


	//----- nvinfo : EIATTR_PARAM_CBANK
	.align		4
        /*0074*/ 	.byte	0x04, 0x0a
        /*0076*/ 	.short	(.L_88 - .L_87)
	.align		4
.L_87:
        /*0078*/ 	.word	index@(.nv.constant0._Z21term_frequency_kernelPiiiPd)
        /*007c*/ 	.short	0x0380
        /*007e*/ 	.short	0x0018


	//----- nvinfo : EIATTR_SW_WAR
	.align		4
.L_88:
        /*0080*/ 	.byte	0x04, 0x36
        /*0082*/ 	.short	(.L_90 - .L_89)
.L_89:
        /*0084*/ 	.word	0x00000008
.L_90:


//--------------------- .nv.info._Z22frequency_count_kernelPiS_iii --------------------------
	.section	.nv.info._Z22frequency_count_kernelPiS_iii,"",@"SHT_CUDA_INFO"
	.sectionflags	@""
	.align	4


	//----- nvinfo : EIATTR_CUDA_API_VERSION
	.align		4
        /*0000*/ 	.byte	0x04, 0x37
        /*0002*/ 	.short	(.L_92 - .L_91)
.L_91:
        /*0004*/ 	.word	0x00000082


	//----- nvinfo : EIATTR_KPARAM_INFO
	.align		4
.L_92:
        /*0008*/ 	.byte	0x04, 0x17
        /*000a*/ 	.short	(.L_94 - .L_93)
.L_93:
        /*000c*/ 	.word	0x00000000
        /*0010*/ 	.short	0x0004
        /*0012*/ 	.short	0x0018
        /*0014*/ 	.byte	0x00, 0xf0, 0x11, 0x00


	//----- nvinfo : EIATTR_KPARAM_INFO
	.align		4
.L_94:
        /*0018*/ 	.byte	0x04, 0x17
        /*001a*/ 	.short	(.L_96 - .L_95)
.L_95:
        /*001c*/ 	.word	0x00000000
        /*0020*/ 	.short	0x0003
        /*0022*/ 	.short	0x0014
        /*0024*/ 	.byte	0x00, 0xf0, 0x11, 0x00


	//----- nvinfo : EIATTR_KPARAM_INFO
	.align		4
.L_96:
        /*0028*/ 	.byte	0x04, 0x17
        /*002a*/ 	.short	(.L_98 - .L_97)
.L_97:
        /*002c*/ 	.word	0x00000000
        /*0030*/ 	.short	0x0002
        /*0032*/ 	.short	0x0010
        /*0034*/ 	.byte	0x00, 0xf0, 0x11, 0x00


	//----- nvinfo : EIATTR_KPARAM_INFO
	.align		4
.L_98:
        /*0038*/ 	.byte	0x04, 0x17
        /*003a*/ 	.short	(.L_100 - .L_99)
.L_99:
        /*003c*/ 	.word	0x00000000
        /*0040*/ 	.short	0x0001
        /*0042*/ 	.short	0x0008
        /*0044*/ 	.byte	0x00, 0xf5, 0x21, 0x00


	//----- nvinfo : EIATTR_KPARAM_INFO
	.align		4
.L_100:
        /*0048*/ 	.byte	0x04, 0x17
        /*004a*/ 	.short	(.L_102 - .L_101)
.L_101:
        /*004c*/ 	.word	0x00000000
        /*0050*/ 	.short	0x0000
        /*0052*/ 	.short	0x0000
        /*0054*/ 	.byte	0x00, 0xf5, 0x21, 0x00


	//----- nvinfo : EIATTR_SPARSE_MMA_MASK
	.align		4
.L_102:
        /*0058*/ 	.byte	0x03, 0x50
        /*005a*/ 	.short	0x0000


	//----- nvinfo : EIATTR_MAXREG_COUNT
	.align		4
        /*005c*/ 	.byte	0x03, 0x1b
        /*005e*/ 	.short	0x00ff


	//----- nvinfo : EIATTR_EXTERNS
	.align		4
        /*0060*/ 	.byte	0x04, 0x0f
        /*0062*/ 	.short	(.L_104 - .L_103)


	//   ....[0]....
	.align		4
.L_103:
        /*0064*/ 	.word	index@(vprintf)


	//----- nvinfo : EIATTR_MERCURY_ISA_VERSION
	.align		4
.L_104:
        /*0068*/ 	.byte	0x03, 0x5f
        /*006a*/ 	.short	0x0101


	//----- nvinfo : EIATTR_VRC_CTA_INIT_COUNT
	.align		4
        /*006c*/ 	.byte	0x02, 0x4a
	.zero		1
	.zero		1


	//----- nvinfo : EIATTR_SYSCALL_OFFSETS
	.align		4
        /*0070*/ 	.byte	0x04, 0x46
        /*0072*/ 	.short	(.L_106 - .L_105)


	//   ....[0]....
.L_105:
        /*0074*/ 	.word	0x00000240


	//----- nvinfo : EIATTR_EXIT_INSTR_OFFSETS
	.align		4
.L_106:
        /*0078*/ 	.byte	0x04, 0x1c
        /*007a*/ 	.short	(.L_108 - .L_107)


	//   ....[0]....
.L_107:
        /*007c*/ 	.word	0x000000e0


	//   ....[1]....
        /*0080*/ 	.word	0x00000320


	//   ....[2]....
        /*0084*/ 	.word	0x00000370


	//----- nvinfo : EIATTR_CRS_STACK_SIZE
	.align		4
.L_108:
        /*0088*/ 	.byte	0x04, 0x1e
        /*008a*/ 	.short	(.L_110 - .L_109)
.L_109:
        /*008c*/ 	.word	0x00000000


	//----- nvinfo : EIATTR_CBANK_PARAM_SIZE
	.align		4
.L_110:
        /*0090*/ 	.byte	0x03, 0x19
        /*0092*/ 	.short	0x001c


	//----- nvinfo : EIATTR_PARAM_CBANK
	.align		4
        /*0094*/ 	.byte	0x04, 0x0a
        /*0096*/ 	.short	(.L_112 - .L_111)
	.align		4
.L_111:
        /*0098*/ 	.word	index@(.nv.constant0._Z22frequency_count_kernelPiS_iii)
        /*009c*/ 	.short	0x0380
        /*009e*/ 	.short	0x001c


	//----- nvinfo : EIATTR_SW_WAR
	.align		4
.L_112:
        /*00a0*/ 	.byte	0x04, 0x36
        /*00a2*/ 	.short	(.L_114 - .L_113)
.L_113:
        /*00a4*/ 	.word	0x00000008
.L_114:


//--------------------- .nv.info._Z22find_vocab_size_kernelPiS_mm --------------------------
	.section	.nv.info._Z22find_vocab_size_kernelPiS_mm,"",@"SHT_CUDA_INFO"
	.sectionflags	@""
	.align	4


	//----- nvinfo : EIATTR_CUDA_API_VERSION
	.align		4
        /*0000*/ 	.byte	0x04, 0x37
        /*0002*/ 	.short	(.L_116 - .L_115)
.L_115:
        /*0004*/ 	.word	0x00000082


	//----- nvinfo : EIATTR_KPARAM_INFO
	.align		4
.L_116:
        /*0008*/ 	.byte	0x04, 0x17
        /*000a*/ 	.short	(.L_118 - .L_117)
.L_117:
        /*000c*/ 	.word	0x00000000
        /*0010*/ 	.short	0x0003
        /*0012*/ 	.short	0x0018
        /*0014*/ 	.byte	0x00, 0xf0, 0x21, 0x00


	//----- nvinfo : EIATTR_KPARAM_INFO
	.align		4
.L_118:
        /*0018*/ 	.byte	0x04, 0x17
        /*001a*/ 	.short	(.L_120 - .L_119)
.L_119:
        /*001c*/ 	.word	0x00000000
        /*0020*/ 	.short	0x0002
        /*0022*/ 	.short	0x0010
        /*0024*/ 	.byte	0x00, 0xf0, 0x21, 0x00


	//----- nvinfo : EIATTR_KPARAM_INFO
	.align		4
.L_120:
        /*0028*/ 	.byte	0x04, 0x17
        /*002a*/ 	.short	(.L_122 - .L_121)
.L_121:
        /*002c*/ 	.word	0x00000000
        /*0030*/ 	.short	0x0001
        /*0032*/ 	.short	0x0008
        /*0034*/ 	.byte	0x00, 0xf5, 0x21, 0x00


	//----- nvinfo : EIATTR_KPARAM_INFO
	.align		4
.L_122:
        /*0038*/ 	.byte	0x04, 0x17
        /*003a*/ 	.short	(.L_124 - .L_123)
.L_123:
        /*003c*/ 	.word	0x00000000
        /*0040*/ 	.short	0x0000
        /*0042*/ 	.short	0x0000
        /*0044*/ 	.byte	0x00, 0xf5, 0x21, 0x00


	//----- nvinfo : EIATTR_SPARSE_MMA_MASK
	.align		4
.L_124:
        /*0048*/ 	.byte	0x03, 0x50
        /*004a*/ 	.short	0x0000


	//----- nvinfo : EIATTR_MAXREG_COUNT
	.align		4
        /*004c*/ 	.byte	0x03, 0x1b
        /*004e*/ 	.short	0x00ff


	//----- nvinfo : EIATTR_NUM_BARRIERS
	.align		4
        /*0050*/ 	.byte	0x02, 0x4c
        /*0052*/ 	.byte	0x01
	.zero		1


	//----- nvinfo : EIATTR_MERCURY_ISA_VERSION
	.align		4
        /*0054*/ 	.byte	0x03, 0x5f
        /*0056*/ 	.short	0x0101


	//----- nvinfo : EIATTR_VRC_CTA_INIT_COUNT
	.align		4
        /*0058*/ 	.byte	0x02, 0x4a
	.zero		1
	.zero		1


	//----- nvinfo : EIATTR_EXIT_INSTR_OFFSETS
	.align		4
        /*005c*/ 	.byte	0x04, 0x1c
        /*005e*/ 	.short	(.L_126 - .L_125)


	//   ....[0]....
.L_125:
        /*0060*/ 	.word	0x000002d0


	//   ....[1]....
        /*0064*/ 	.word	0x00000350


	//----- nvinfo : EIATTR_CRS_STACK_SIZE
	.align		4
.L_126:
        /*0068*/ 	.byte	0x04, 0x1e
        /*006a*/ 	.short	(.L_128 - .L_127)
.L_127:
        /*006c*/ 	.word	0x00000000


	//----- nvinfo : EIATTR_CBANK_PARAM_SIZE
	.align		4
.L_128:
        /*0070*/ 	.byte	0x03, 0x19
        /*0072*/ 	.short	0x0020


	//----- nvinfo : EIATTR_PARAM_CBANK
	.align		4
        /*0074*/ 	.byte	0x04, 0x0a
        /*0076*/ 	.short	(.L_130 - .L_129)
	.align		4
.L_129:
        /*0078*/ 	.word	index@(.nv.constant0._Z22find_vocab_size_kernelPiS_mm)
        /*007c*/ 	.short	0x0380
        /*007e*/ 	.short	0x0020


	//----- nvinfo : EIATTR_SW_WAR
	.align		4
.L_130:
        /*0080*/ 	.byte	0x04, 0x36
        /*0082*/ 	.short	(.L_132 - .L_131)
.L_131:
        /*0084*/ 	.word	0x00000008
.L_132:


//--------------------- .nv.callgraph             --------------------------
	.section	.nv.callgraph,"",@"SHT_CUDA_CALLGRAPH"
	.align	4
	.sectionentsize	8
	.align		4
        /*0000*/ 	.word	0x00000000
	.align		4
        /*0004*/ 	.word	0xffffffff
	.align		4
        /*0008*/ 	.word	index@(_Z22frequency_count_kernelPiS_iii)
	.align		4
        /*000c*/ 	.word	index@(vprintf)
	.align		4
        /*0010*/ 	.word	0x00000000
	.align		4
        /*0014*/ 	.word	0xfffffffe
	.align		4
        /*0018*/ 	.word	0x00000000
	.align		4
        /*001c*/ 	.word	0xfffffffd
	.align		4
        /*0020*/ 	.word	0x00000000
	.align		4
        /*0024*/ 	.word	0xfffffffc


//--------------------- .nv.constant4             --------------------------
	.section	.nv.constant4,"a",@progbits
	.align	8
	.align		8
.nv.constant4:
        /*0000*/ 	.dword	$str
	.align		8
        /*0008*/ 	.dword	vprintf


//--------------------- .text._Z12tfidf_kernelPKdS0_Pdii --------------------------
	.section	.text._Z12tfidf_kernelPKdS0_Pdii,"ax",@progbits
	.align	128
        .global         _Z12tfidf_kernelPKdS0_Pdii
        .type           _Z12tfidf_kernelPKdS0_Pdii,@function
        .size           _Z12tfidf_kernelPKdS0_Pdii,(.L_x_35 - _Z12tfidf_kernelPKdS0_Pdii)
        .other          _Z12tfidf_kernelPKdS0_Pdii,@"STO_CUDA_ENTRY STV_DEFAULT"
_Z12tfidf_kernelPKdS0_Pdii:
.text._Z12tfidf_kernelPKdS0_Pdii:
[----:B------:R-:W-:Y:S01]  /*0000*/  LDC R1, c[0x0][0x37c] ;  /* 0x0000df00ff017b82 */ /* 0x000fe20000000800 */
[----:B------:R-:W0:Y:S07]  /*0010*/  S2R R0, SR_CTAID.X ;  /* 0x0000000000007919 */ /* 0x000e2e0000002500 */
[----:B------:R-:W1:Y:S01]  /*0020*/  LDC.64 R2, c[0x0][0x398] ;  /* 0x0000e600ff027b82 */ /* 0x000e620000000a00 */
[----:B------:R-:W0:Y:S01]  /*0030*/  LDCU UR4, c[0x0][0x360] ;  /* 0x00006c00ff0477ac */ /* 0x000e220008000800 */
[----:B------:R-:W0:Y:S02]  /*0040*/  S2R R5, SR_TID.X ;  /* 0x0000000000057919 */ /* 0x000e240000002100 */
[----:B0-----:R-:W-:-:S02]  /*0050*/  IMAD R0, R0, UR4, R5 ;  /* 0x0000000400007c24 */ /* 0x001fc4000f8e0205 */
[----:B-1----:R-:W-:-:S05]  /*0060*/  IMAD R5, R3, R2, RZ ;  /* 0x0000000203057224 */ /* 0x002fca00078e02ff */
[----:B------:R-:W-:-:S13]  /*0070*/  ISETP.GE.AND P0, PT, R0, R5, PT ;  /* 0x000000050000720c */ /* 0x000fda0003f06270 */
[----:B------:R-:W-:Y:S05]  /*0080*/  @P0 EXIT ;  /* 0x000000000000094d */ /* 0x000fea0003800000 */
[----:B------:R-:W-:Y:S01]  /*0090*/  IABS R9, R3 ;  /* 0x0000000300097213 */ /* 0x000fe20000000000 */
[----:B------:R-:W0:Y:S01]  /*00a0*/  LDCU.64 UR4, c[0x0][0x358] ;  /* 0x00006b00ff0477ac */ /* 0x000e220008000a00 */
[----:B------:R-:W-:Y:S02]  /*00b0*/  ISETP.GE.AND P2, PT, R0, RZ, PT ;  /* 0x000000ff0000720c */ /* 0x000fe40003f46270 */
[----:B------:R-:W1:Y:S08]  /*00c0*/  I2F.RP R2, R9 ;  /* 0x0000000900027306 */ /* 0x000e700000209400 */
[----:B-1----:R-:W1:Y:S02]  /*00d0*/  MUFU.RCP R2, R2 ;  /* 0x0000000200027308 */ /* 0x002e640000001000 */
[----:B-1----:R-:W-:-:S06]  /*00e0*/  IADD3 R4, PT, PT, R2, 0xffffffe, RZ ;  /* 0x0ffffffe02047810 */ /* 0x002fcc0007ffe0ff */
[----:B------:R1:W2:Y:S02]  /*00f0*/  F2I.FTZ.U32.TRUNC.NTZ R5, R4 ;  /* 0x0000000400057305 */ /* 0x0002a4000021f000 */
[----:B-1----:R-:W-:Y:S02]  /*0100*/  HFMA2 R4, -RZ, RZ, 0, 0 ;  /* 0x00000000ff047431 */ /* 0x002fe400000001ff */
[----:B--2---:R-:W-:-:S04]  /*0110*/  IMAD.MOV R6, RZ, RZ, -R5 ;  /* 0x000000ffff067224 */ /* 0x004fc800078e0a05 */
[----:B------:R-:W-:Y:S01]  /*0120*/  IMAD R7, R6, R9, RZ ;  /* 0x0000000906077224 */ /* 0x000fe200078e02ff */
[----:B------:R-:W-:-:S03]  /*0130*/  IABS R6, R0 ;  /* 0x0000000000067213 */ /* 0x000fc60000000000 */
[----:B------:R-:W-:-:S06]  /*0140*/  IMAD.HI.U32 R5, R5, R7, R4 ;  /* 0x0000000705057227 */ /* 0x000fcc00078e0004 */
[----:B------:R-:W-:-:S04]  /*0150*/  IMAD.HI.U32 R5, R5, R6, RZ ;  /* 0x0000000605057227 */ /* 0x000fc800078e00ff */
[----:B------:R-:W-:-:S04]  /*0160*/  IMAD.MOV R5, RZ, RZ, -R5 ;  /* 0x000000ffff057224 */ /* 0x000fc800078e0a05 */
[C---:B------:R-:W-:Y:S02]  /*0170*/  IMAD R2, R9.reuse, R5, R6 ;  /* 0x0000000509027224 */ /* 0x040fe400078e0206 */
[----:B------:R-:W1:Y:S03]  /*0180*/  LDC.64 R4, c[0x0][0x380] ;  /* 0x0000e000ff047b82 */ /* 0x000e660000000a00 */
[----:B------:R-:W-:-:S05]  /*0190*/  ISETP.GT.U32.AND P0, PT, R9, R2, PT ;  /* 0x000000020900720c */ /* 0x000fca0003f04070 */
[----:B------:R-:W2:Y:S08]  /*01a0*/  LDC.64 R6, c[0x0][0x388] ;  /* 0x0000e200ff067b82 */ /* 0x000eb00000000a00 */
[----:B------:R-:W-:Y:S02]  /*01b0*/  @!P0 IADD3 R2, PT, PT, R2, -R9, RZ ;  /* 0x8000000902028210 */ /* 0x000fe40007ffe0ff */
[----:B------:R-:W-:-:S02]  /*01c0*/  ISETP.NE.AND P0, PT, R3, RZ, PT ;  /* 0x000000ff0300720c */ /* 0x000fc40003f05270 */
[----:B------:R-:W-:-:S13]  /*01d0*/  ISETP.GT.U32.AND P1, PT, R9, R2, PT ;  /* 0x000000020900720c */ /* 0x000fda0003f24070 */
[----:B------:R-:W-:-:S05]  /*01e0*/  @!P1 IMAD.IADD R2, R2, 0x1, -R9 ;  /* 0x0000000102029824 */ /* 0x000fca00078e0a09 */
[----:B------:R-:W-:-:S04]  /*01f0*/  MOV R9, R2 ;  /* 0x0000000200097202 */ /* 0x000fc80000000f00 */
[----:B------:R-:W-:Y:S02]  /*0200*/  @!P2 IADD3 R9, PT, PT, -R9, RZ, RZ ;  /* 0x000000ff0909a210 */ /* 0x000fe40007ffe1ff */
[----:B------:R-:W-:Y:S01]  /*0210*/  @!P0 LOP3.LUT R9, RZ, R3, RZ, 0x33, !PT ;  /* 0x00000003ff098212 */ /* 0x000fe200078e33ff */
[----:B-1----:R-:W-:-:S04]  /*0220*/  IMAD.WIDE R2, R0, 0x8, R4 ;  /* 0x0000000800027825 */ /* 0x002fc800078e0204 */
[----:B--2---:R-:W-:Y:S02]  /*0230*/  IMAD.WIDE R4, R9, 0x8, R6 ;  /* 0x0000000809047825 */ /* 0x004fe400078e0206 */
[----:B0-----:R-:W2:Y:S01]  /*0240*/  LDG.E.64 R2, desc[UR4][R2.64] ;  /* 0x0000000402027981 */ /* 0x001ea2000c1e1b00 */
[----:B------:R-:W0:Y:S03]  /*0250*/  LDC.64 R8, c[0x0][0x390] ;  /* 0x0000e400ff087b82 */ /* 0x000e260000000a00 */
[----:B------:R-:W2:Y:S01]  /*0260*/  LDG.E.64 R4, desc[UR4][R4.64] ;  /* 0x0000000404047981 */ /* 0x000ea2000c1e1b00 */
[----:B0-----:R-:W-:Y:S01]  /*0270*/  IMAD.WIDE R8, R0, 0x8, R8 ;  /* 0x0000000800087825 */ /* 0x001fe200078e0208 */
[----:B--2---:R-:W-:-:S07]  /*0280*/  DMUL R6, R2, R4 ;  /* 0x0000000402067228 */ /* 0x004fce0000000000 */
[----:B------:R-:W-:Y:S01]  /*0290*/  STG.E.64 desc[UR4][R8.64], R6 ;  /* 0x0000000608007986 */ /* 0x000fe2000c101b04 */
[----:B------:R-:W-:Y:S05]  /*02a0*/  EXIT ;  /* 0x000000000000794d */ /* 0x000fea0003800000 */
.L_x_0:
[----:B------:R-:W-:-:S00]  /*02b0*/  BRA `(.L_x_0) ;  /* 0xfffffffc00fc7947 */ /* 0x000fc0000383ffff */
[----:B------:R-:W-:-:S00]  /*02c0*/  NOP ;  /* 0x0000000000007918 */ /* 0x000fc00000000000 */
        /* <DEDUP_REMOVED lines=11> */
.L_x_35:


//--------------------- .text._Z32invert_document_frequency_kernelPiiiiPd --------------------------
	.section	.text._Z32invert_document_frequency_kernelPiiiiPd,"ax",@progbits
	.align	128
        .global         _Z32invert_document_frequency_kernelPiiiiPd
        .type           _Z32invert_document_frequency_kernelPiiiiPd,@function
        .size           _Z32invert_document_frequency_kernelPiiiiPd,(.L_x_33 - _Z32invert_document_frequency_kernelPiiiiPd)
        .other          _Z32invert_document_frequency_kernelPiiiiPd,@"STO_CUDA_ENTRY STV_DEFAULT"
_Z32invert_document_frequency_kernelPiiiiPd:
.text._Z32invert_document_frequency_kernelPiiiiPd:
[----:B------:R-:W-:Y:S01]  /*0000*/  LDC R1, c[0x0][0x37c] ;  /* 0x0000df00ff017b82 */ /* 0x000fe20000000800 */
[----:B------:R-:W0:Y:S01]  /*0010*/  S2R R0, SR_CTAID.X ;  /* 0x0000000000007919 */ /* 0x000e220000002500 */
[----:B------:R-:W0:Y:S01]  /*0020*/  LDCU UR4, c[0x0][0x38c] ;  /* 0x00007180ff0477ac */ /* 0x000e220008000800 */
[----:B------:R-:W1:Y:S01]  /*0030*/  LDCU.64 UR6, c[0x0][0x358] ;  /* 0x00006b00ff0677ac */ /* 0x000e620008000a00 */
[----:B0-----:R-:W-:-:S13]  /*0040*/  ISETP.GE.AND P0, PT, R0, UR4, PT ;  /* 0x0000000400007c0c */ /* 0x001fda000bf06270 */
[----:B-1----:R-:W-:Y:S05]  /*0050*/  @P0 BRA `(.L_x_1) ;  /* 0x0000000000740947 */ /* 0x002fea0003800000 */
[----:B------:R-:W0:Y:S01]  /*0060*/  S2R R7, SR_TID.X ;  /* 0x0000000000077919 */ /* 0x000e220000002100 */
[----:B------:R-:W1:Y:S01]  /*0070*/  LDC.64 R2, c[0x0][0x380] ;  /* 0x0000e000ff027b82 */ /* 0x000e620000000a00 */
[----:B0-----:R-:W-:-:S04]  /*0080*/  IMAD R5, R7, UR4, R0 ;  /* 0x0000000407057c24 */ /* 0x001fc8000f8e0200 */
[----:B-1----:R-:W-:-:S06]  /*0090*/  IMAD.WIDE.U32 R2, R5, 0x4, R2 ;  /* 0x0000000405027825 */ /* 0x002fcc00078e0002 */
[----:B------:R-:W2:Y:S01]  /*00a0*/  LDG.E R2, desc[UR6][R2.64] ;  /* 0x0000000602027981 */ /* 0x000ea2000c1e1900 */
[----:B------:R-:W0:Y:S01]  /*00b0*/  S2UR UR5, SR_CgaCtaId ;  /* 0x00000000000579c3 */ /* 0x000e220000008800 */
[----:B------:R-:W-:Y:S02]  /*00c0*/  UMOV UR4, 0x400 ;  /* 0x0000040000047882 */ /* 0x000fe40000000000 */
[----:B0-----:R-:W-:-:S06]  /*00d0*/  ULEA UR4, UR5, UR4, 0x18 ;  /* 0x0000000405047291 */ /* 0x001fcc000f8ec0ff */
[----:B------:R-:W-:-:S05]  /*00e0*/  LEA R5, R7, UR4, 0x2 ;  /* 0x0000000407057c11 */ /* 0x000fca000f8e10ff */
[----:B------:R-:W0:Y:S02]  /*00f0*/  LDCU UR4, c[0x0][0x388] ;  /* 0x00007100ff0477ac */ /* 0x000e240008000800 */
[----:B0-----:R-:W-:Y:S01]  /*0100*/  UISETP.GE.AND UP0, UPT, UR4, 0x1, UPT ;  /* 0x000000010400788c */ /* 0x001fe2000bf06270 */
[----:B--2---:R-:W-:-:S04]  /*0110*/  ISETP.NE.AND P0, PT, R2, RZ, PT ;  /* 0x000000ff0200720c */ /* 0x004fc80003f05270 */
[----:B------:R-:W-:-:S05]  /*0120*/  SEL R4, RZ, 0x1, !P0 ;  /* 0x00000001ff047807 */ /* 0x000fca0004000000 */
[----:B------:R0:W-:Y:S01]  /*0130*/  STS [R5], R4 ;  /* 0x0000000405007388 */ /* 0x0001e20000000800 */
[----:B------:R-:W-:Y:S06]  /*0140*/  BAR.SYNC.DEFER_BLOCKING 0x0 ;  /* 0x0000000000007b1d */ /* 0x000fec0000010000 */
[----:B------:R-:W-:Y:S05]  /*0150*/  BRA.U !UP0, `(.L_x_1) ;  /* 0x0000000108347547 */ /* 0x000fea000b800000 */
[----:B------:R-:W-:-:S06]  /*0160*/  UIADD3 UR4, UPT, UPT, UR4, 0x1, URZ ;  /* 0x0000000104047890 */ /* 0x000fcc000fffe0ff */
[----:B------:R-:W-:-:S07]  /*0170*/  IMAD.U32 R2, RZ, RZ, UR4 ;  /* 0x00000004ff027e24 */ /* 0x000fce000f8e00ff */
.L_x_2:
[----:B------:R-:W-:-:S04]  /*0180*/  SHF.R.U32.HI R6, RZ, 0x1, R2 ;  /* 0x00000001ff067819 */ /* 0x000fc80000011602 */
[----:B------:R-:W-:-:S13]  /*0190*/  ISETP.GE.U32.AND P0, PT, R7, R6, PT ;  /* 0x000000060700720c */ /* 0x000fda0003f06070 */
[----:B------:R-:W-:Y:S01]  /*01a0*/  @!P0 IMAD R3, R6, 0x4, R5 ;  /* 0x0000000406038824 */ /* 0x000fe200078e0205 */
[----:B0-----:R-:W-:Y:S05]  /*01b0*/  @!P0 LDS R4, [R5] ;  /* 0x0000000005048984 */ /* 0x001fea0000000800 */
[----:B------:R-:W0:Y:S02]  /*01c0*/  @!P0 LDS R3, [R3] ;  /* 0x0000000003038984 */ /* 0x000e240000000800 */
[----:B0-----:R-:W-:-:S05]  /*01d0*/  @!P0 IMAD.IADD R4, R3, 0x1, R4 ;  /* 0x0000000103048824 */ /* 0x001fca00078e0204 */
[----:B------:R1:W-:Y:S01]  /*01e0*/  @!P0 STS [R5], R4 ;  /* 0x0000000405008388 */ /* 0x0003e20000000800 */
[----:B------:R-:W-:Y:S01]  /*01f0*/  BAR.SYNC.DEFER_BLOCKING 0x0 ;  /* 0x0000000000007b1d */ /* 0x000fe20000010000 */
[----:B------:R-:W-:Y:S01]  /*0200*/  ISETP.GT.U32.AND P0, PT, R2, 0x3, PT ;  /* 0x000000030200780c */ /* 0x000fe20003f04070 */
[----:B------:R-:W-:-:S12]  /*0210*/  IMAD.MOV.U32 R2, RZ, RZ, R6 ;  /* 0x000000ffff027224 */ /* 0x000fd800078e0006 */
[----:B-1----:R-:W-:Y:S05]  /*0220*/  @P0 BRA `(.L_x_2) ;  /* 0xfffffffc00d40947 */ /* 0x002fea000383ffff */
.L_x_1:
[----:B------:R-:W1:Y:S01]  /*0230*/  S2UR UR5, SR_CgaCtaId ;  /* 0x00000000000579c3 */ /* 0x000e620000008800 */
[----:B------:R-:W-:Y:S02]  /*0240*/  UMOV UR4, 0x400 ;  /* 0x0000040000047882 */ /* 0x000fe40000000000 */
[----:B-1----:R-:W-:-:S09]  /*0250*/  ULEA UR4, UR5, UR4, 0x18 ;  /* 0x0000000405047291 */ /* 0x002fd2000f8ec0ff */
[----:B------:R-:W0:Y:S02]  /*0260*/  LDS R2, [UR4] ;  /* 0x00000004ff027984 */ /* 0x000e240008000800 */
[----:B------:R-:W0:Y:S02]  /*0270*/  LDCU UR4, c[0x0][0x390] ;  /* 0x00007200ff0477ac */ /* 0x000e240008000800 */
[----:B0-----:R-:W-:Y:S01]  /*0280*/  VIADD R4, R2, UR4 ;  /* 0x0000000402047c36 */ /* 0x001fe20008000000 */
[----:B------:R-:W0:Y:S01]  /*0290*/  LDCU UR4, c[0x0][0x388] ;  /* 0x00007100ff0477ac */ /* 0x000e220008000800 */
[----:B------:R-:W-:-:S04]  /*02a0*/  IMAD.MOV.U32 R2, RZ, RZ, 0x1 ;  /* 0x00000001ff027424 */ /* 0x000fc800078e00ff */
[----:B------:R-:W1:Y:S08]  /*02b0*/  I2F.F64 R4, R4 ;  /* 0x0000000400047312 */ /* 0x000e700000201c00 */
[----:B-1----:R-:W1:Y:S02]  /*02c0*/  MUFU.RCP64H R3, R5 ;  /* 0x0000000500037308 */ /* 0x002e640000001800 */
[----:B-1----:R-:W-:-:S08]  /*02d0*/  DFMA R6, -R4, R2, 1 ;  /* 0x3ff000000406742b */ /* 0x002fd00000000102 */
[----:B------:R-:W-:-:S08]  /*02e0*/  DFMA R6, R6, R6, R6 ;  /* 0x000000060606722b */ /* 0x000fd00000000006 */
[----:B------:R-:W-:Y:S02]  /*02f0*/  DFMA R2, R2, R6, R2 ;  /* 0x000000060202722b */ /* 0x000fe40000000002 */
[----:B0-----:R-:W0:Y:S06]  /*0300*/  I2F.F64 R6, UR4 ;  /* 0x0000000400067d12 */ /* 0x001e2c0008201c00 */
[----:B------:R-:W-:-:S08]  /*0310*/  DFMA R8, -R4, R2, 1 ;  /* 0x3ff000000408742b */ /* 0x000fd00000000102 */
[----:B------:R-:W-:Y:S01]  /*0320*/  DFMA R2, R2, R8, R2 ;  /* 0x000000080202722b */ /* 0x000fe20000000002 */
[----:B0-----:R-:W-:-:S07]  /*0330*/  FSETP.GEU.AND P1, PT, |R7|, 6.5827683646048100446e-37, PT ;  /* 0x036000000700780b */ /* 0x001fce0003f2e200 */
[----:B------:R-:W-:-:S08]  /*0340*/  DMUL R8, R6, R2 ;  /* 0x0000000206087228 */ /* 0x000fd00000000000 */
[----:B------:R-:W-:-:S08]  /*0350*/  DFMA R10, -R4, R8, R6 ;  /* 0x00000008040a722b */ /* 0x000fd00000000106 */
[----:B------:R-:W-:-:S10]  /*0360*/  DFMA R2, R2, R10, R8 ;  /* 0x0000000a0202722b */ /* 0x000fd40000000008 */
[----:B------:R-:W-:-:S05]  /*0370*/  FFMA R8, RZ, R5, R3 ;  /* 0x00000005ff087223 */ /* 0x000fca0000000003 */
[----:B------:R-:W-:-:S13]  /*0380*/  FSETP.GT.AND P0, PT, |R8|, 1.469367938527859385e-39, PT ;  /* 0x001000000800780b */ /* 0x000fda0003f04200 */
[----:B------:R-:W-:Y:S05]  /*0390*/  @P0 BRA P1, `(.L_x_3) ;  /* 0x0000000000080947 */ /* 0x000fea0000800000 */
[----:B------:R-:W-:-:S07]  /*03a0*/  MOV R10, 0x3c0 ;  /* 0x000003c0000a7802 */ /* 0x000fce0000000f00 */
[----:B------:R-:W-:Y:S05]  /*03b0*/  CALL.REL.NOINC `($__internal_0_$__cuda_sm20_div_rn_f64_full) ;  /* 0x0000000400747944 */ /* 0x000fea0003c00000 */
.L_x_3:
[----:B------:R-:W-:Y:S01]  /*03c0*/  ISETP.GT.AND P0, PT, R3, 0xfffff, PT ;  /* 0x000fffff0300780c */ /* 0x000fe20003f04270 */
[----:B------:R-:W-:Y:S02]  /*03d0*/  IMAD.MOV.U32 R6, RZ, RZ, R2 ;  /* 0x000000ffff067224 */ /* 0x000fe400078e0002 */
[--C-:B------:R-:W-:Y:S02]  /*03e0*/  IMAD.MOV.U32 R7, RZ, RZ, R3.reuse ;  /* 0x000000ffff077224 */ /* 0x100fe400078e0003 */
[----:B------:R-:W-:-:S08]  /*03f0*/  IMAD.MOV.U32 R4, RZ, RZ, R3 ;  /* 0x000000ffff047224 */ /* 0x000fd000078e0003 */
[----:B------:R-:W-:-:S10]  /*0400*/  @!P0 DMUL R6, R6, 1.80143985094819840000e+16 ;  /* 0x4350000006068828 */ /* 0x000fd40000000000 */
[----:B------:R-:W-:Y:S02]  /*0410*/  @!P0 IMAD.MOV.U32 R4, RZ, RZ, R7 ;  /* 0x000000ffff048224 */ /* 0x000fe400078e0007 */
[----:B------:R-:W-:Y:S02]  /*0420*/  @!P0 IMAD.MOV.U32 R2, RZ, RZ, R6 ;  /* 0x000000ffff028224 */ /* 0x000fe400078e0006 */
[----:B------:R-:W-:-:S05]  /*0430*/  VIADD R3, R4, 0xffffffff ;  /* 0xffffffff04037836 */ /* 0x000fca0000000000 */
[----:B------:R-:W-:Y:S01]  /*0440*/  ISETP.GT.U32.AND P1, PT, R3, 0x7feffffe, PT ;  /* 0x7feffffe0300780c */ /* 0x000fe20003f24070 */
[----:B------:R-:W-:Y:S02]  /*0450*/  IMAD.MOV.U32 R3, RZ, RZ, -0x3ff ;  /* 0xfffffc01ff037424 */ /* 0x000fe400078e00ff */
[----:B------:R-:W-:-:S10]  /*0460*/  @!P0 IMAD.MOV.U32 R3, RZ, RZ, -0x435 ;  /* 0xfffffbcbff038424 */ /* 0x000fd400078e00ff */
[----:B------:R-:W-:Y:S05]  /*0470*/  @P1 BRA `(.L_x_4) ;  /* 0x0000000400041947 */ /* 0x000fea0003800000 */
[C---:B------:R-:W-:Y:S01]  /*0480*/  LOP3.LUT R5, R4.reuse, 0xfffff, RZ, 0xc0, !PT ;  /* 0x000fffff04057812 */ /* 0x040fe200078ec0ff */
[----:B------:R-:W-:Y:S01]  /*0490*/  IMAD.MOV.U32 R6, RZ, RZ, R2 ;  /* 0x000000ffff067224 */ /* 0x000fe200078e0002 */
[----:B------:R-:W-:Y:S01]  /*04a0*/  UMOV UR4, 0x3ae80f1e ;  /* 0x3ae80f1e00047882 */ /* 0x000fe20000000000 */
[----:B------:R-:W-:Y:S01]  /*04b0*/  IMAD.MOV.U32 R8, RZ, RZ, RZ ;  /* 0x000000ffff087224 */ /* 0x000fe200078e00ff */
[----:B------:R-:W-:Y:S01]  /*04c0*/  LOP3.LUT R7, R5, 0x3ff00000, RZ, 0xfc, !PT ;  /* 0x3ff0000005077812 */ /* 0x000fe200078efcff */
[----:B------:R-:W-:Y:S01]  /*04d0*/  IMAD.MOV.U32 R16, RZ, RZ, -0x748574fc ;  /* 0x8b7a8b04ff107424 */ /* 0x000fe200078e00ff */
[----:B------:R-:W-:Y:S01]  /*04e0*/  UMOV UR5, 0x3eb1380b ;  /* 0x3eb1380b00057882 */ /* 0x000fe20000000000 */
[----:B------:R-:W-:Y:S01]  /*04f0*/  IMAD.MOV.U32 R17, RZ, RZ, 0x3ed0ee25 ;  /* 0x3ed0ee25ff117424 */ /* 0x000fe200078e00ff */
[----:B------:R-:W-:Y:S01]  /*0500*/  ISETP.GE.U32.AND P0, PT, R7, 0x3ff6a09f, PT ;  /* 0x3ff6a09f0700780c */ /* 0x000fe20003f06070 */
[----:B------:R-:W-:Y:S01]  /*0510*/  UMOV UR8, 0x80000000 ;  /* 0x8000000000087882 */ /* 0x000fe20000000000 */
[----:B------:R-:W-:Y:S01]  /*0520*/  LEA.HI R4, R4, R3, RZ, 0xc ;  /* 0x0000000304047211 */ /* 0x000fe200078f60ff */
[----:B------:R-:W-:-:S10]  /*0530*/  UMOV UR9, 0x43300000 ;  /* 0x4330000000097882 */ /* 0x000fd40000000000 */
[----:B------:R-:W-:Y:S02]  /*0540*/  @P0 VIADD R5, R7, 0xfff00000 ;  /* 0xfff0000007050836 */ /* 0x000fe40000000000 */
[----:B------:R-:W-:Y:S02]  /*0550*/  @P0 VIADD R4, R4, 0x1 ;  /* 0x0000000104040836 */ /* 0x000fe40000000000 */
[----:B------:R-:W-:-:S06]  /*0560*/  @P0 IMAD.MOV.U32 R7, RZ, RZ, R5 ;  /* 0x000000ffff070224 */ /* 0x000fcc00078e0005 */
[C---:B------:R-:W-:Y:S02]  /*0570*/  DADD R14, R6.reuse, 1 ;  /* 0x3ff00000060e7429 */ /* 0x040fe40000000000 */
[----:B------:R-:W-:-:S04]  /*0580*/  DADD R6, R6, -1 ;  /* 0xbff0000006067429 */ /* 0x000fc80000000000 */
[----:B------:R-:W0:Y:S02]  /*0590*/  MUFU.RCP64H R9, R15 ;  /* 0x0000000f00097308 */ /* 0x000e240000001800 */
[----:B0-----:R-:W-:-:S08]  /*05a0*/  DFMA R10, -R14, R8, 1 ;  /* 0x3ff000000e0a742b */ /* 0x001fd00000000108 */
[----:B------:R-:W-:-:S08]  /*05b0*/  DFMA R10, R10, R10, R10 ;  /* 0x0000000a0a0a722b */ /* 0x000fd0000000000a */
[----:B------:R-:W-:-:S08]  /*05c0*/  DFMA R8, R8, R10, R8 ;  /* 0x0000000a0808722b */ /* 0x000fd00000000008 */
[----:B------:R-:W-:-:S08]  /*05d0*/  DMUL R10, R6, R8 ;  /* 0x00000008060a7228 */ /* 0x000fd00000000000 */
[----:B------:R-:W-:-:S08]  /*05e0*/  DFMA R10, R6, R8, R10 ;  /* 0x00000008060a722b */ /* 0x000fd0000000000a */
[----:B------:R-:W-:Y:S02]  /*05f0*/  DMUL R12, R10, R10 ;  /* 0x0000000a0a0c7228 */ /* 0x000fe40000000000 */
[----:B------:R-:W-:-:S06]  /*0600*/  DADD R2, R6, -R10 ;  /* 0x0000000006027229 */ /* 0x000fcc000000080a */
[----:B------:R-:W-:Y:S01]  /*0610*/  DFMA R14, R12, UR4, R16 ;  /* 0x000000040c0e7c2b */ /* 0x000fe20008000010 */
[----:B------:R-:W-:Y:S01]  /*0620*/  UMOV UR4, 0x9f02676f ;  /* 0x9f02676f00047882 */ /* 0x000fe20000000000 */
[----:B------:R-:W-:Y:S01]  /*0630*/  UMOV UR5, 0x3ef3b266 ;  /* 0x3ef3b26600057882 */ /* 0x000fe20000000000 */
[----:B------:R-:W-:Y:S01]  /*0640*/  LOP3.LUT R16, R4, 0x80000000, RZ, 0x3c, !PT ;  /* 0x8000000004107812 */ /* 0x000fe200078e3cff */
[----:B------:R-:W-:Y:S01]  /*0650*/  IMAD.MOV.U32 R17, RZ, RZ, 0x43300000 ;  /* 0x43300000ff117424 */ /* 0x000fe200078e00ff */
[----:B------:R-:W-:-:S03]  /*0660*/  DADD R4, R2, R2 ;  /* 0x0000000002047229 */ /* 0x000fc60000000002 */
[----:B------:R-:W-:Y:S01]  /*0670*/  DFMA R14, R12, R14, UR4 ;  /* 0x000000040c0e7e2b */ /* 0x000fe2000800000e */
[----:B------:R-:W-:Y:S01]  /*0680*/  UMOV UR4, 0xa9ab0956 ;  /* 0xa9ab095600047882 */ /* 0x000fe20000000000 */
[----:B------:R-:W-:Y:S01]  /*0690*/  UMOV UR5, 0x3f1745cb ;  /* 0x3f1745cb00057882 */ /* 0x000fe20000000000 */
[----:B------:R-:W-:Y:S01]  /*06a0*/  DADD R2, R16, -UR8 ;  /* 0x8000000810027e29 */ /* 0x000fe20008000000 */
[----:B------:R-:W-:Y:S01]  /*06b0*/  UMOV UR8, 0xfefa39ef ;  /* 0xfefa39ef00087882 */ /* 0x000fe20000000000 */
[----:B------:R-:W-:Y:S01]  /*06c0*/  UMOV UR9, 0x3fe62e42 ;  /* 0x3fe62e4200097882 */ /* 0x000fe20000000000 */
[----:B------:R-:W-:Y:S02]  /*06d0*/  DFMA R6, R6, -R10, R4 ;  /* 0x8000000a0606722b */ /* 0x000fe40000000004 */
[----:B------:R-:W-:Y:S01]  /*06e0*/  DFMA R14, R12, R14, UR4 ;  /* 0x000000040c0e7e2b */ /* 0x000fe2000800000e */
[----:B------:R-:W-:Y:S01]  /*06f0*/  UMOV UR4, 0x2d1b5154 ;  /* 0x2d1b515400047882 */ /* 0x000fe20000000000 */
[----:B------:R-:W-:Y:S01]  /*0700*/  UMOV UR5, 0x3f3c71c7 ;  /* 0x3f3c71c700057882 */ /* 0x000fe20000000000 */
[----:B------:R-:W-:-:S03]  /*0710*/  DFMA R4, R2, UR8, R10 ;  /* 0x0000000802047c2b */ /* 0x000fc6000800000a */
[----:B------:R-:W-:Y:S02]  /*0720*/  DMUL R6, R8, R6 ;  /* 0x0000000608067228 */ /* 0x000fe40000000000 */
[----:B------:R-:W-:Y:S01]  /*0730*/  DFMA R14, R12, R14, UR4 ;  /* 0x000000040c0e7e2b */ /* 0x000fe2000800000e */
[----:B------:R-:W-:Y:S01]  /*0740*/  UMOV UR4, 0x923be72d ;  /* 0x923be72d00047882 */ /* 0x000fe20000000000 */
[----:B------:R-:W-:-:S06]  /*0750*/  UMOV UR5, 0x3f624924 ;  /* 0x3f62492400057882 */ /* 0x000fcc0000000000 */
        /* <DEDUP_REMOVED lines=8> */
[----:B------:R-:W-:Y:S02]  /*07e0*/  UMOV UR5, 0x3fe62e42 ;  /* 0x3fe62e4200057882 */ /* 0x000fe40000000000 */
[----:B------:R-:W-:Y:S01]  /*07f0*/  DFMA R16, R2, -UR4, R4 ;  /* 0x8000000402107c2b */ /* 0x000fe20008000004 */
[----:B------:R-:W-:Y:S01]  /*0800*/  UMOV UR4, 0x3b39803f ;  /* 0x3b39803f00047882 */ /* 0x000fe20000000000 */
[----:B------:R-:W-:Y:S02]  /*0810*/  UMOV UR5, 0x3c7abc9e ;  /* 0x3c7abc9e00057882 */ /* 0x000fe40000000000 */
[----:B------:R-:W-:-:S04]  /*0820*/  DMUL R14, R12, R14 ;  /* 0x0000000e0c0e7228 */ /* 0x000fc80000000000 */
[----:B------:R-:W-:-:S04]  /*0830*/  DADD R16, -R10, R16 ;  /* 0x000000000a107229 */ /* 0x000fc80000000110 */
[----:B------:R-:W-:-:S08]  /*0840*/  DFMA R6, R10, R14, R6 ;  /* 0x0000000e0a06722b */ /* 0x000fd00000000006 */
[----:B------:R-:W-:-:S08]  /*0850*/  DADD R6, R6, -R16 ;  /* 0x0000000006067229 */ /* 0x000fd00000000810 */
[----:B------:R-:W-:-:S08]  /*0860*/  DFMA R6, R2, UR4, R6 ;  /* 0x0000000402067c2b */ /* 0x000fd00008000006 */
[----:B------:R-:W-:Y:S01]  /*0870*/  DADD R4, R4, R6 ;  /* 0x0000000004047229 */ /* 0x000fe20000000006 */
[----:B------:R-:W-:Y:S10]  /*0880*/  BRA `(.L_x_5) ;  /* 0x0000000000187947 */ /* 0x000ff40003800000 */
.L_x_4:
[----:B------:R-:W-:Y:S01]  /*0890*/  IMAD.MOV.U32 R2, RZ, RZ, 0x0 ;  /* 0x00000000ff027424 */ /* 0x000fe200078e00ff */
[----:B------:R-:W-:Y:S01]  /*08a0*/  LOP3.LUT P0, RZ, R7, 0x7fffffff, RZ, 0xc0, !PT ;  /* 0x7fffffff07ff7812 */ /* 0x000fe2000780c0ff */
[----:B------:R-:W-:-:S06]  /*08b0*/  IMAD.MOV.U32 R3, RZ, RZ, 0x7ff00000 ;  /* 0x7ff00000ff037424 */ /* 0x000fcc00078e00ff */
[----:B------:R-:W-:-:S10]  /*08c0*/  DFMA R2, R6, R2, +INF ;  /* 0x7ff000000602742b */ /* 0x000fd40000000002 */
[----:B------:R-:W-:Y:S02]  /*08d0*/  FSEL R4, R2, RZ, P0 ;  /* 0x000000ff02047208 */ /* 0x000fe40000000000 */
[----:B------:R-:W-:-:S07]  /*08e0*/  FSEL R5, R3, -QNAN , P0 ;  /* 0xfff0000003057808 */ /* 0x000fce0000000000 */
.L_x_5:
[----:B------:R-:W0:Y:S01]  /*08f0*/  LDC.64 R6, c[0x0][0x398] ;  /* 0x0000e600ff067b82 */ /* 0x000e220000000a00 */
[----:B------:R-:W-:Y:S01]  /*0900*/  UMOV UR4, 0xbaaafad3 ;  /* 0xbaaafad300047882 */ /* 0x000fe20000000000 */
[----:B------:R-:W-:Y:S02]  /*0910*/  UMOV UR5, 0x3c695355 ;  /* 0x3c69535500057882 */ /* 0x000fe40000000000 */
[----:B------:R-:W-:Y:S01]  /*0920*/  DMUL R2, R4, UR4 ;  /* 0x0000000404027c28 */ /* 0x000fe20008000000 */
[----:B------:R-:W-:Y:S01]  /*0930*/  UMOV UR4, 0x1526e50e ;  /* 0x1526e50e00047882 */ /* 0x000fe20000000000 */
[----:B------:R-:W-:-:S06]  /*0940*/  UMOV UR5, 0x3fdbcb7b ;  /* 0x3fdbcb7b00057882 */ /* 0x000fcc0000000000 */
[----:B------:R-:W-:Y:S01]  /*0950*/  DFMA R2, R4, UR4, R2 ;  /* 0x0000000404027c2b */ /* 0x000fe20008000002 */
[----:B0-----:R-:W-:-:S06]  /*0960*/  IMAD.WIDE.U32 R4, R0, 0x8, R6 ;  /* 0x0000000800047825 */ /* 0x001fcc00078e0006 */
[----:B------:R-:W-:Y:S01]  /*0970*/  STG.E.64 desc[UR6][R4.64], R2 ;  /* 0x0000000204007986 */ /* 0x000fe2000c101b06 */
[----:B------:R-:W-:Y:S05]  /*0980*/  EXIT ;  /* 0x000000000000794d */ /* 0x000fea0003800000 */
        .weak           $__internal_0_$__cuda_sm20_div_rn_f64_full
        .type           $__internal_0_$__cuda_sm20_div_rn_f64_full,@function
        .size           $__internal_0_$__cuda_sm20_div_rn_f64_full,(.L_x_33 - $__internal_0_$__cuda_sm20_div_rn_f64_full)
$__internal_0_$__cuda_sm20_div_rn_f64_full:
[C---:B------:R-:W-:Y:S01]  /*0990*/  FSETP.GEU.AND P0, PT, |R5|.reuse, 1.469367938527859385e-39, PT ;  /* 0x001000000500780b */ /* 0x040fe20003f0e200 */
[----:B------:R-:W-:Y:S01]  /*09a0*/  IMAD.MOV.U32 R8, RZ, RZ, 0x1 ;  /* 0x00000001ff087424 */ /* 0x000fe200078e00ff */
[C---:B------:R-:W-:Y:S01]  /*09b0*/  LOP3.LUT R2, R5.reuse, 0x800fffff, RZ, 0xc0, !PT ;  /* 0x800fffff05027812 */ /* 0x040fe200078ec0ff */
[----:B------:R-:W-:Y:S01]  /*09c0*/  IMAD.MOV.U32 R11, RZ, RZ, 0x1ca00000 ;  /* 0x1ca00000ff0b7424 */ /* 0x000fe200078e00ff */
[----:B------:R-:W-:Y:S02]  /*09d0*/  LOP3.LUT R15, R5, 0x7ff00000, RZ, 0xc0, !PT ;  /* 0x7ff00000050f7812 */ /* 0x000fe400078ec0ff */
[----:B------:R-:W-:Y:S01]  /*09e0*/  LOP3.LUT R3, R2, 0x3ff00000, RZ, 0xfc, !PT ;  /* 0x3ff0000002037812 */ /* 0x000fe200078efcff */
[----:B------:R-:W-:Y:S01]  /*09f0*/  IMAD.MOV.U32 R2, RZ, RZ, R4 ;  /* 0x000000ffff027224 */ /* 0x000fe200078e0004 */
[----:B------:R-:W-:-:S04]  /*0a00*/  LOP3.LUT R14, R7, 0x7ff00000, RZ, 0xc0, !PT ;  /* 0x7ff00000070e7812 */ /* 0x000fc800078ec0ff */
[----:B------:R-:W-:Y:S01]  /*0a10*/  ISETP.GE.U32.AND P1, PT, R14, R15, PT ;  /* 0x0000000f0e00720c */ /* 0x000fe20003f26070 */
[----:B------:R-:W-:Y:S01]  /*0a20*/  @!P0 DMUL R2, R4, 8.98846567431157953865e+307 ;  /* 0x7fe0000004028828 */ /* 0x000fe20000000000 */
[----:B------:R-:W-:-:S05]  /*0a30*/  IMAD.MOV.U32 R21, RZ, RZ, R14 ;  /* 0x000000ffff157224 */ /* 0x000fca00078e000e */
[----:B------:R-:W0:Y:S02]  /*0a40*/  MUFU.RCP64H R9, R3 ;  /* 0x0000000300097308 */ /* 0x000e240000001800 */
[----:B0-----:R-:W-:-:S08]  /*0a50*/  DFMA R12, R8, -R2, 1 ;  /* 0x3ff00000080c742b */ /* 0x001fd00000000802 */
[----:B------:R-:W-:-:S08]  /*0a60*/  DFMA R12, R12, R12, R12 ;  /* 0x0000000c0c0c722b */ /* 0x000fd0000000000c */
[----:B------:R-:W-:Y:S01]  /*0a70*/  DFMA R12, R8, R12, R8 ;  /* 0x0000000c080c722b */ /* 0x000fe20000000008 */
[----:B------:R-:W-:Y:S01]  /*0a80*/  SEL R9, R11, 0x63400000, !P1 ;  /* 0x634000000b097807 */ /* 0x000fe20004800000 */
[----:B------:R-:W-:Y:S01]  /*0a90*/  IMAD.MOV.U32 R8, RZ, RZ, R6 ;  /* 0x000000ffff087224 */ /* 0x000fe200078e0006 */
[----:B------:R-:W-:Y:S02]  /*0aa0*/  FSETP.GEU.AND P1, PT, |R7|, 1.469367938527859385e-39, PT ;  /* 0x001000000700780b */ /* 0x000fe40003f2e200 */
[----:B------:R-:W-:-:S03]  /*0ab0*/  LOP3.LUT R9, R9, 0x800fffff, R7, 0xf8, !PT ;  /* 0x800fffff09097812 */ /* 0x000fc600078ef807 */
[----:B------:R-:W-:-:S08]  /*0ac0*/  DFMA R16, R12, -R2, 1 ;  /* 0x3ff000000c10742b */ /* 0x000fd00000000802 */
[----:B------:R-:W-:Y:S01]  /*0ad0*/  DFMA R12, R12, R16, R12 ;  /* 0x000000100c0c722b */ /* 0x000fe2000000000c */
[----:B------:R-:W-:Y:S10]  /*0ae0*/  @P1 BRA `(.L_x_6) ;  /* 0x0000000000201947 */ /* 0x000ff40003800000 */
[----:B------:R-:W-:Y:S01]  /*0af0*/  LOP3.LUT R17, R5, 0x7ff00000, RZ, 0xc0, !PT ;  /* 0x7ff0000005117812 */ /* 0x000fe200078ec0ff */
[----:B------:R-:W-:-:S03]  /*0b00*/  IMAD.MOV.U32 R16, RZ, RZ, RZ ;  /* 0x000000ffff107224 */ /* 0x000fc600078e00ff */
[----:B------:R-:W-:-:S04]  /*0b10*/  ISETP.GE.U32.AND P1, PT, R14, R17, PT ;  /* 0x000000110e00720c */ /* 0x000fc80003f26070 */
[----:B------:R-:W-:-:S04]  /*0b20*/  SEL R17, R11, 0x63400000, !P1 ;  /* 0x634000000b117807 */ /* 0x000fc80004800000 */
[----:B------:R-:W-:-:S04]  /*0b30*/  LOP3.LUT R17, R17, 0x80000000, R7, 0xf8, !PT ;  /* 0x8000000011117812 */ /* 0x000fc800078ef807 */
[----:B------:R-:W-:-:S06]  /*0b40*/  LOP3.LUT R17, R17, 0x100000, RZ, 0xfc, !PT ;  /* 0x0010000011117812 */ /* 0x000fcc00078efcff */
[----:B------:R-:W-:-:S10]  /*0b50*/  DFMA R8, R8, 2, -R16 ;  /* 0x400000000808782b */ /* 0x000fd40000000810 */
[----:B------:R-:W-:-:S07]  /*0b60*/  LOP3.LUT R21, R9, 0x7ff00000, RZ, 0xc0, !PT ;  /* 0x7ff0000009157812 */ /* 0x000fce00078ec0ff */
.L_x_6:
[----:B------:R-:W-:Y:S01]  /*0b70*/  IMAD.MOV.U32 R20, RZ, RZ, R15 ;  /* 0x000000ffff147224 */ /* 0x000fe200078e000f */
[----:B------:R-:W-:Y:S01]  /*0b80*/  @!P0 LOP3.LUT R20, R3, 0x7ff00000, RZ, 0xc0, !PT ;  /* 0x7ff0000003148812 */ /* 0x000fe200078ec0ff */
[----:B------:R-:W-:Y:S01]  /*0b90*/  VIADD R15, R21, 0xffffffff ;  /* 0xffffffff150f7836 */ /* 0x000fe20000000000 */
[----:B------:R-:W-:-:S03]  /*0ba0*/  DMUL R16, R12, R8 ;  /* 0x000000080c107228 */ /* 0x000fc60000000000 */
[----:B------:R-:W-:Y:S01]  /*0bb0*/  VIADD R22, R20, 0xffffffff ;  /* 0xffffffff14167836 */ /* 0x000fe20000000000 */
[----:B------:R-:W-:-:S04]  /*0bc0*/  ISETP.GT.U32.AND P0, PT, R15, 0x7feffffe, PT ;  /* 0x7feffffe0f00780c */ /* 0x000fc80003f04070 */
[----:B------:R-:W-:Y:S01]  /*0bd0*/  ISETP.GT.U32.OR P0, PT, R22, 0x7feffffe, P0 ;  /* 0x7feffffe1600780c */ /* 0x000fe20000704470 */
[----:B------:R-:W-:-:S08]  /*0be0*/  DFMA R18, R16, -R2, R8 ;  /* 0x800000021012722b */ /* 0x000fd00000000008 */
[----:B------:R-:W-:-:S04]  /*0bf0*/  DFMA R12, R12, R18, R16 ;  /* 0x000000120c0c722b */ /* 0x000fc80000000010 */
[----:B------:R-:W-:Y:S07]  /*0c00*/  @P0 BRA `(.L_x_7) ;  /* 0x00000000006c0947 */ /* 0x000fee0003800000 */
[----:B------:R-:W-:-:S04]  /*0c10*/  LOP3.LUT R7, R5, 0x7ff00000, RZ, 0xc0, !PT ;  /* 0x7ff0000005077812 */ /* 0x000fc800078ec0ff */
[CC--:B------:R-:W-:Y:S02]  /*0c20*/  VIADDMNMX R6, R14.reuse, -R7.reuse, 0xb9600000, !PT ;  /* 0xb96000000e067446 */ /* 0x0c0fe40007800907 */
[----:B------:R-:W-:Y:S02]  /*0c30*/  ISETP.GE.U32.AND P0, PT, R14, R7, PT ;  /* 0x000000070e00720c */ /* 0x000fe40003f06070 */
[----:B------:R-:W-:Y:S02]  /*0c40*/  VIMNMX R6, PT, PT, R6, 0x46a00000, PT ;  /* 0x46a0000006067848 */ /* 0x000fe40003fe0100 */
[----:B------:R-:W-:-:S05]  /*0c50*/  SEL R11, R11, 0x63400000, !P0 ;  /* 0x634000000b0b7807 */ /* 0x000fca0004000000 */
[----:B------:R-:W-:Y:S02]  /*0c60*/  IMAD.IADD R11, R6, 0x1, -R11 ;  /* 0x00000001060b7824 */ /* 0x000fe400078e0a0b */
[----:B------:R-:W-:Y:S02]  /*0c70*/  IMAD.MOV.U32 R6, RZ, RZ, RZ ;  /* 0x000000ffff067224 */ /* 0x000fe400078e00ff */
[----:B------:R-:W-:-:S06]  /*0c80*/  VIADD R7, R11, 0x7fe00000 ;  /* 0x7fe000000b077836 */ /* 0x000fcc0000000000 */
[----:B------:R-:W-:-:S10]  /*0c90*/  DMUL R14, R12, R6 ;  /* 0x000000060c0e7228 */ /* 0x000fd40000000000 */
[----:B------:R-:W-:-:S13]  /*0ca0*/  FSETP.GTU.AND P0, PT, |R15|, 1.469367938527859385e-39, PT ;  /* 0x001000000f00780b */ /* 0x000fda0003f0c200 */
[----:B------:R-:W-:Y:S05]  /*0cb0*/  @P0 BRA `(.L_x_8) ;  /* 0x0000000000940947 */ /* 0x000fea0003800000 */
[----:B------:R-:W-:Y:S01]  /*0cc0*/  DFMA R2, R12, -R2, R8 ;  /* 0x800000020c02722b */ /* 0x000fe20000000008 */
[----:B------:R-:W-:-:S09]  /*0cd0*/  IMAD.MOV.U32 R6, RZ, RZ, RZ ;  /* 0x000000ffff067224 */ /* 0x000fd200078e00ff */
[C---:B------:R-:W-:Y:S02]  /*0ce0*/  FSETP.NEU.AND P0, PT, R3.reuse, RZ, PT ;  /* 0x000000ff0300720b */ /* 0x040fe40003f0d000 */
[----:B------:R-:W-:-:S04]  /*0cf0*/  LOP3.LUT R5, R3, 0x80000000, R5, 0x48, !PT ;  /* 0x8000000003057812 */ /* 0x000fc800078e4805 */
[----:B------:R-:W-:-:S07]  /*0d00*/  LOP3.LUT R7, R5, R7, RZ, 0xfc, !PT ;  /* 0x0000000705077212 */ /* 0x000fce00078efcff */
[----:B------:R-:W-:Y:S05]  /*0d10*/  @!P0 BRA `(.L_x_8) ;  /* 0x00000000007c8947 */ /* 0x000fea0003800000 */
[----:B------:R-:W-:Y:S01]  /*0d20*/  IMAD.MOV R3, RZ, RZ, -R11 ;  /* 0x000000ffff037224 */ /* 0x000fe200078e0a0b */
[----:B------:R-:W-:Y:S01]  /*0d30*/  DMUL.RP R6, R12, R6 ;  /* 0x000000060c067228 */ /* 0x000fe20000008000 */
[----:B------:R-:W-:Y:S01]  /*0d40*/  IMAD.MOV.U32 R2, RZ, RZ, RZ ;  /* 0x000000ffff027224 */ /* 0x000fe200078e00ff */
[----:B------:R-:W-:-:S05]  /*0d50*/  IADD3 R11, PT, PT, -R11, -0x43300000, RZ ;  /* 0xbcd000000b0b7810 */ /* 0x000fca0007ffe1ff */
[----:B------:R-:W-:-:S03]  /*0d60*/  DFMA R2, R14, -R2, R12 ;  /* 0x800000020e02722b */ /* 0x000fc6000000000c */
[----:B------:R-:W-:-:S07]  /*0d70*/  LOP3.LUT R5, R7, R5, RZ, 0x3c, !PT ;  /* 0x0000000507057212 */ /* 0x000fce00078e3cff */
[----:B------:R-:W-:-:S04]  /*0d80*/  FSETP.NEU.AND P0, PT, |R3|, R11, PT ;  /* 0x0000000b0300720b */ /* 0x000fc80003f0d200 */
[----:B------:R-:W-:Y:S02]  /*0d90*/  FSEL R14, R6, R14, !P0 ;  /* 0x0000000e060e7208 */ /* 0x000fe40004000000 */
[----:B------:R-:W-:Y:S01]  /*0da0*/  FSEL R15, R5, R15, !P0 ;  /* 0x0000000f050f7208 */ /* 0x000fe20004000000 */
[----:B------:R-:W-:Y:S06]  /*0db0*/  BRA `(.L_x_8) ;  /* 0x0000000000547947 */ /* 0x000fec0003800000 */
.L_x_7:
[----:B------:R-:W-:-:S14]  /*0dc0*/  DSETP.NAN.AND P0, PT, R6, R6, PT ;  /* 0x000000060600722a */ /* 0x000fdc0003f08000 */
[----:B------:R-:W-:Y:S05]  /*0dd0*/  @P0 BRA `(.L_x_9) ;  /* 0x0000000000440947 */ /* 0x000fea0003800000 */
[----:B------:R-:W-:-:S14]  /*0de0*/  DSETP.NAN.AND P0, PT, R4, R4, PT ;  /* 0x000000040400722a */ /* 0x000fdc0003f08000 */
[----:B------:R-:W-:Y:S05]  /*0df0*/  @P0 BRA `(.L_x_10) ;  /* 0x0000000000300947 */ /* 0x000fea0003800000 */
[----:B------:R-:W-:Y:S01]  /*0e00*/  ISETP.NE.AND P0, PT, R21, R20, PT ;  /* 0x000000141500720c */ /* 0x000fe20003f05270 */
[----:B------:R-:W-:Y:S02]  /*0e10*/  IMAD.MOV.U32 R14, RZ, RZ, 0x0 ;  /* 0x00000000ff0e7424 */ /* 0x000fe400078e00ff */
[----:B------:R-:W-:-:S10]  /*0e20*/  IMAD.MOV.U32 R15, RZ, RZ, -0x80000 ;  /* 0xfff80000ff0f7424 */ /* 0x000fd400078e00ff */
[----:B------:R-:W-:Y:S05]  /*0e30*/  @!P0 BRA `(.L_x_8) ;  /* 0x0000000000348947 */ /* 0x000fea0003800000 */
[----:B------:R-:W-:Y:S02]  /*0e40*/  ISETP.NE.AND P0, PT, R21, 0x7ff00000, PT ;  /* 0x7ff000001500780c */ /* 0x000fe40003f05270 */
[----:B------:R-:W-:Y:S02]  /*0e50*/  LOP3.LUT R15, R7, 0x80000000, R5, 0x48, !PT ;  /* 0x80000000070f7812 */ /* 0x000fe400078e4805 */
[----:B------:R-:W-:-:S13]  /*0e60*/  ISETP.EQ.OR P0, PT, R20, RZ, !P0 ;  /* 0x000000ff1400720c */ /* 0x000fda0004702670 */
[----:B------:R-:W-:Y:S01]  /*0e70*/  @P0 LOP3.LUT R2, R15, 0x7ff00000, RZ, 0xfc, !PT ;  /* 0x7ff000000f020812 */ /* 0x000fe200078efcff */
[----:B------:R-:W-:Y:S02]  /*0e80*/  @!P0 IMAD.MOV.U32 R14, RZ, RZ, RZ ;  /* 0x000000ffff0e8224 */ /* 0x000fe400078e00ff */
[----:B------:R-:W-:Y:S02]  /*0e90*/  @P0 IMAD.MOV.U32 R14, RZ, RZ, RZ ;  /* 0x000000ffff0e0224 */ /* 0x000fe400078e00ff */
[----:B------:R-:W-:Y:S01]  /*0ea0*/  @P0 IMAD.MOV.U32 R15, RZ, RZ, R2 ;  /* 0x000000ffff0f0224 */ /* 0x000fe200078e0002 */
[----:B------:R-:W-:Y:S06]  /*0eb0*/  BRA `(.L_x_8) ;  /* 0x0000000000147947 */ /* 0x000fec0003800000 */
.L_x_10:
[----:B------:R-:W-:Y:S01]  /*0ec0*/  LOP3.LUT R15, R5, 0x80000, RZ, 0xfc, !PT ;  /* 0x00080000050f7812 */ /* 0x000fe200078efcff */
[----:B------:R-:W-:Y:S01]  /*0ed0*/  IMAD.MOV.U32 R14, RZ, RZ, R4 ;  /* 0x000000ffff0e7224 */ /* 0x000fe200078e0004 */
[----:B------:R-:W-:Y:S06]  /*0ee0*/  BRA `(.L_x_8) ;  /* 0x0000000000087947 */ /* 0x000fec0003800000 */
.L_x_9:
[----:B------:R-:W-:Y:S01]  /*0ef0*/  LOP3.LUT R15, R7, 0x80000, RZ, 0xfc, !PT ;  /* 0x00080000070f7812 */ /* 0x000fe200078efcff */
[----:B------:R-:W-:-:S07]  /*0f00*/  IMAD.MOV.U32 R14, RZ, RZ, R6 ;  /* 0x000000ffff0e7224 */ /* 0x000fce00078e0006 */
.L_x_8:
[----:B------:R-:W-:Y:S02]  /*0f10*/  IMAD.MOV.U32 R11, RZ, RZ, 0x0 ;  /* 0x00000000ff0b7424 */ /* 0x000fe400078e00ff */
[----:B------:R-:W-:Y:S02]  /*0f20*/  IMAD.MOV.U32 R2, RZ, RZ, R14 ;  /* 0x000000ffff027224 */ /* 0x000fe400078e000e */
[----:B------:R-:W-:Y:S01]  /*0f30*/  IMAD.MOV.U32 R3, RZ, RZ, R15 ;  /* 0x000000ffff037224 */ /* 0x000fe200078e000f */
[----:B------:R-:W-:Y:S06]  /*0f40*/  RET.REL.NODEC R10 `(_Z32invert_document_frequency_kernelPiiiiPd) ;  /* 0xfffffff00a2c7950 */ /* 0x000fec0003c3ffff */
.L_x_11:
        /* <DEDUP_REMOVED lines=11> */
.L_x_33:


//--------------------- .text._Z21term_frequency_kernelPiiiPd --------------------------
	.section	.text._Z21term_frequency_kernelPiiiPd,"ax",@progbits
	.align	128
        .global         _Z21term_frequency_kernelPiiiPd
        .type           _Z21term_frequency_kernelPiiiPd,@function
        .size           _Z21term_frequency_kernelPiiiPd,(.L_x_34 - _Z21term_frequency_kernelPiiiPd)
        .other          _Z21term_frequency_kernelPiiiPd,@"STO_CUDA_ENTRY STV_DEFAULT"
_Z21term_frequency_kernelPiiiPd:
.text._Z21term_frequency_kernelPiiiPd:
[----:B------:R-:W-:Y:S01]  /*0000*/  LDC R1, c[0x0][0x37c] ;  /* 0x0000df00ff017b82 */ /* 0x000fe20000000800 */
[----:B------:R-:W0:Y:S01]  /*0010*/  S2R R8, SR_TID.X ;  /* 0x0000000000087919 */ /* 0x000e220000002100 */
[----:B------:R-:W0:Y:S02]  /*0020*/  LDCU UR6, c[0x0][0x38c] ;  /* 0x00007180ff0677ac */ /* 0x000e240008000800 */
[----:B0-----:R-:W-:-:S13]  /*0030*/  ISETP.GE.AND P0, PT, R8, UR6, PT ;  /* 0x0000000608007c0c */ /* 0x001fda000bf06270 */
[----:B------:R-:W-:Y:S05]  /*0040*/  @P0 EXIT ;  /* 0x000000000000094d */ /* 0x000fea0003800000 */
[----:B------:R-:W0:Y:S01]  /*0050*/  S2R R5, SR_CTAID.X ;  /* 0x0000000000057919 */ /* 0x000e220000002500 */
[----:B------:R-:W1:Y:S01]  /*0060*/  LDC.64 R2, c[0x0][0x380] ;  /* 0x0000e000ff027b82 */ /* 0x000e620000000a00 */
[----:B------:R-:W2:Y:S01]  /*0070*/  LDCU.64 UR8, c[0x0][0x358] ;  /* 0x00006b00ff0877ac */ /* 0x000ea20008000a00 */
[----:B0-----:R-:W-:-:S04]  /*0080*/  IMAD R0, R5, UR6, R8 ;  /* 0x0000000605007c24 */ /* 0x001fc8000f8e0208 */
[----:B-1----:R-:W-:-:S05]  /*0090*/  IMAD.WIDE.U32 R2, R0, 0x4, R2 ;  /* 0x0000000400027825 */ /* 0x002fca00078e0002 */
[----:B--2---:R-:W2:Y:S01]  /*00a0*/  LDG.E R4, desc[UR8][R2.64] ;  /* 0x0000000802047981 */ /* 0x004ea2000c1e1900 */
[----:B------:R-:W0:Y:S01]  /*00b0*/  S2UR UR5, SR_CgaCtaId ;  /* 0x00000000000579c3 */ /* 0x000e220000008800 */
[----:B------:R-:W-:Y:S01]  /*00c0*/  UMOV UR4, 0x400 ;  /* 0x0000040000047882 */ /* 0x000fe20000000000 */
[----:B------:R-:W-:Y:S02]  /*00d0*/  UISETP.GE.U32.AND UP0, UPT, UR6, 0x2, UPT ;  /* 0x000000020600788c */ /* 0x000fe4000bf06070 */
[----:B0-----:R-:W-:-:S06]  /*00e0*/  ULEA UR4, UR5, UR4, 0x18 ;  /* 0x0000000405047291 */ /* 0x001fcc000f8ec0ff */
[----:B------:R-:W-:-:S05]  /*00f0*/  LEA R5, R8, UR4, 0x2 ;  /* 0x0000000408057c11 */ /* 0x000fca000f8e10ff */
[----:B--2---:R0:W-:Y:S01]  /*0100*/  STS [R5], R4 ;  /* 0x0000000405007388 */ /* 0x0041e20000000800 */
[----:B------:R-:W-:Y:S06]  /*0110*/  BAR.SYNC.DEFER_BLOCKING 0x0 ;  /* 0x0000000000007b1d */ /* 0x000fec0000010000 */
[----:B------:R-:W-:Y:S05]  /*0120*/  BRA.U !UP0, `(.L_x_12) ;  /* 0x0000000108407547 */ /* 0x000fea000b800000 */
[----:B------:R-:W1:Y:S01]  /*0130*/  LDCU UR7, c[0x0][0x38c] ;  /* 0x00007180ff0777ac */ /* 0x000e620008000800 */
[----:B------:R-:W-:-:S05]  /*0140*/  UMOV UR5, 0x1 ;  /* 0x0000000100057882 */ /* 0x000fca0000000000 */
.L_x_13:
[----:B------:R-:W-:-:S04]  /*0150*/  USHF.L.U32 UR6, UR5, 0x1, URZ ;  /* 0x0000000105067899 */ /* 0x000fc800080006ff */
[----:B-1----:R-:W-:Y:S02]  /*0160*/  UISETP.GE.AND UP0, UPT, UR6, UR7, UPT ;  /* 0x000000070600728c */ /* 0x002fe4000bf06270 */
[----:B0-2---:R-:W-:-:S05]  /*0170*/  IMAD R5, R8, UR6, RZ ;  /* 0x0000000608057c24 */ /* 0x005fca000f8e02ff */
[----:B------:R-:W-:-:S13]  /*0180*/  ISETP.GE.AND P0, PT, R5, UR7, PT ;  /* 0x0000000705007c0c */ /* 0x000fda000bf06270 */
[C---:B------:R-:W-:Y:S01]  /*0190*/  @!P0 VIADD R4, R5.reuse, UR5 ;  /* 0x0000000505048c36 */ /* 0x040fe20008000000 */
[----:B------:R-:W-:Y:S01]  /*01a0*/  @!P0 LEA R5, R5, UR4, 0x2 ;  /* 0x0000000405058c11 */ /* 0x000fe2000f8e10ff */
[----:B------:R-:W-:-:S03]  /*01b0*/  UMOV UR5, UR6 ;  /* 0x0000000600057c82 */ /* 0x000fc60008000000 */
[----:B------:R-:W-:Y:S01]  /*01c0*/  @!P0 LEA R4, R4, UR4, 0x2 ;  /* 0x0000000404048c11 */ /* 0x000fe2000f8e10ff */
[----:B------:R-:W-:Y:S05]  /*01d0*/  @!P0 LDS R7, [R5] ;  /* 0x0000000005078984 */ /* 0x000fea0000000800 */
[----:B------:R-:W0:Y:S02]  /*01e0*/  @!P0 LDS R4, [R4] ;  /* 0x0000000004048984 */ /* 0x000e240000000800 */
[----:B0-----:R-:W-:-:S05]  /*01f0*/  @!P0 IMAD.IADD R6, R4, 0x1, R7 ;  /* 0x0000000104068824 */ /* 0x001fca00078e0207 */
[----:B------:R2:W-:Y:S01]  /*0200*/  @!P0 STS [R5], R6 ;  /* 0x0000000605008388 */ /* 0x0005e20000000800 */
[----:B------:R-:W-:Y:S06]  /*0210*/  BAR.SYNC.DEFER_BLOCKING 0x0 ;  /* 0x0000000000007b1d */ /* 0x000fec0000010000 */
[----:B------:R-:W-:Y:S05]  /*0220*/  BRA.U !UP0, `(.L_x_13) ;  /* 0xfffffffd08c87547 */ /* 0x000fea000b83ffff */
.L_x_12:
[----:B------:R1:W3:Y:S01]  /*0230*/  LDG.E R12, desc[UR8][R2.64] ;  /* 0x00000008020c7981 */ /* 0x0002e2000c1e1900 */
[----:B------:R-:W4:Y:S01]  /*0240*/  S2UR UR5, SR_CgaCtaId ;  /* 0x00000000000579c3 */ /* 0x000f220000008800 */
[----:B------:R-:W-:Y:S01]  /*0250*/  UMOV UR4, 0x400 ;  /* 0x0000040000047882 */ /* 0x000fe20000000000 */
[----:B--2---:R-:W-:Y:S01]  /*0260*/  IMAD.MOV.U32 R6, RZ, RZ, 0x1 ;  /* 0x00000001ff067424 */ /* 0x004fe200078e00ff */
[----:B------:R-:W-:Y:S01]  /*0270*/  BSSY.RECONVERGENT B0, `(.L_x_14) ;  /* 0x0000014000007945 */ /* 0x000fe20003800200 */
[----:B----4-:R-:W-:-:S09]  /*0280*/  ULEA UR4, UR5, UR4, 0x18 ;  /* 0x0000000405047291 */ /* 0x010fd2000f8ec0ff */
[----:B0-----:R-:W0:Y:S02]  /*0290*/  LDS R4, [UR4] ;  /* 0x00000004ff047984 */ /* 0x001e240008000800 */
[----:B0-----:R-:W0:Y:S08]  /*02a0*/  I2F.F64 R4, R4 ;  /* 0x0000000400047312 */ /* 0x001e300000201c00 */
[----:B0-----:R-:W0:Y:S02]  /*02b0*/  MUFU.RCP64H R7, R5 ;  /* 0x0000000500077308 */ /* 0x001e240000001800 */
[----:B0-----:R-:W-:-:S08]  /*02c0*/  DFMA R8, -R4, R6, 1 ;  /* 0x3ff000000408742b */ /* 0x001fd00000000106 */
[----:B------:R-:W-:-:S08]  /*02d0*/  DFMA R8, R8, R8, R8 ;  /* 0x000000080808722b */ /* 0x000fd00000000008 */
[----:B------:R-:W-:-:S08]  /*02e0*/  DFMA R8, R6, R8, R6 ;  /* 0x000000080608722b */ /* 0x000fd00000000006 */
[----:B-1----:R-:W-:-:S08]  /*02f0*/  DFMA R2, -R4, R8, 1 ;  /* 0x3ff000000402742b */ /* 0x002fd00000000108 */
[----:B------:R-:W-:Y:S01]  /*0300*/  DFMA R2, R8, R2, R8 ;  /* 0x000000020802722b */ /* 0x000fe20000000008 */
[----:B---3--:R-:W0:Y:S07]  /*0310*/  I2F.F64 R6, R12 ;  /* 0x0000000c00067312 */ /* 0x008e2e0000201c00 */
[----:B0-----:R-:W-:Y:S01]  /*0320*/  DMUL R8, R6, R2 ;  /* 0x0000000206087228 */ /* 0x001fe20000000000 */
[----:B------:R-:W-:-:S07]  /*0330*/  FSETP.GEU.AND P1, PT, |R7|, 6.5827683646048100446e-37, PT ;  /* 0x036000000700780b */ /* 0x000fce0003f2e200 */
[----:B------:R-:W-:-:S08]  /*0340*/  DFMA R10, -R4, R8, R6 ;  /* 0x00000008040a722b */ /* 0x000fd00000000106 */
[----:B------:R-:W-:-:S10]  /*0350*/  DFMA R2, R2, R10, R8 ;  /* 0x0000000a0202722b */ /* 0x000fd40000000008 */
[----:B------:R-:W-:-:S05]  /*0360*/  FFMA R8, RZ, R5, R3 ;  /* 0x00000005ff087223 */ /* 0x000fca0000000003 */
[----:B------:R-:W-:-:S13]  /*0370*/  FSETP.GT.AND P0, PT, |R8|, 1.469367938527859385e-39, PT ;  /* 0x001000000800780b */ /* 0x000fda0003f04200 */
[----:B------:R-:W-:Y:S05]  /*0380*/  @P0 BRA P1, `(.L_x_15) ;  /* 0x0000000000080947 */ /* 0x000fea0000800000 */
[----:B------:R-:W-:-:S07]  /*0390*/  MOV R10, 0x3b0 ;  /* 0x000003b0000a7802 */ /* 0x000fce0000000f00 */
[----:B------:R-:W-:Y:S05]  /*03a0*/  CALL.REL.NOINC `($__internal_1_$__cuda_sm20_div_rn_f64_full) ;  /* 0x0000000000147944 */ /* 0x000fea0003c00000 */
.L_x_15:
[----:B------:R-:W-:Y:S05]  /*03b0*/  BSYNC.RECONVERGENT B0 ;  /* 0x0000000000007941 */ /* 0x000fea0003800200 */
.L_x_14:
[----:B------:R-:W0:Y:S02]  /*03c0*/  LDC.64 R4, c[0x0][0x390] ;  /* 0x0000e400ff047b82 */ /* 0x000e240000000a00 */
[----:B0-----:R-:W-:-:S05]  /*03d0*/  IMAD.WIDE.U32 R4, R0, 0x8, R4 ;  /* 0x0000000800047825 */ /* 0x001fca00078e0004 */
[----:B------:R-:W-:Y:S01]  /*03e0*/  STG.E.64 desc[UR8][R4.64], R2 ;  /* 0x0000000204007986 */ /* 0x000fe2000c101b08 */
[----:B------:R-:W-:Y:S05]  /*03f0*/  EXIT ;  /* 0x000000000000794d */ /* 0x000fea0003800000 */
        .weak           $__internal_1_$__cuda_sm20_div_rn_f64_full
        .type           $__internal_1_$__cuda_sm20_div_rn_f64_full,@function
        .size           $__internal_1_$__cuda_sm20_div_rn_f64_full,(.L_x_34 - $__internal_1_$__cuda_sm20_div_rn_f64_full)
$__internal_1_$__cuda_sm20_div_rn_f64_full:
[C---:B------:R-:W-:Y:S01]  /*0400*/  FSETP.GEU.AND P0, PT, |R5|.reuse, 1.469367938527859385e-39, PT ;  /* 0x001000000500780b */ /* 0x040fe20003f0e200 */
[----:B------:R-:W-:Y:S01]  /*0410*/  IMAD.MOV.U32 R16, RZ, RZ, 0x1 ;  /* 0x00000001ff107424 */ /* 0x000fe200078e00ff */
[----:B------:R-:W-:Y:S01]  /*0420*/  LOP3.LUT R2, R5, 0x800fffff, RZ, 0xc0, !PT ;  /* 0x800fffff05027812 */ /* 0x000fe200078ec0ff */
[----:B------:R-:W-:Y:S01]  /*0430*/  BSSY.RECONVERGENT B1, `(.L_x_16) ;  /* 0x0000055000017945 */ /* 0x000fe20003800200 */
[C---:B------:R-:W-:Y:S02]  /*0440*/  FSETP.GEU.AND P2, PT, |R7|.reuse, 1.469367938527859385e-39, PT ;  /* 0x001000000700780b */ /* 0x040fe40003f4e200 */
[----:B------:R-:W-:Y:S01]  /*0450*/  LOP3.LUT R3, R2, 0x3ff00000, RZ, 0xfc, !PT ;  /* 0x3ff0000002037812 */ /* 0x000fe200078efcff */
[----:B------:R-:W-:Y:S01]  /*0460*/  IMAD.MOV.U32 R2, RZ, RZ, R4 ;  /* 0x000000ffff027224 */ /* 0x000fe200078e0004 */
[----:B------:R-:W-:Y:S02]  /*0470*/  LOP3.LUT R11, R7, 0x7ff00000, RZ, 0xc0, !PT ;  /* 0x7ff00000070b7812 */ /* 0x000fe400078ec0ff */
[----:B------:R-:W-:-:S03]  /*0480*/  LOP3.LUT R14, R5, 0x7ff00000, RZ, 0xc0, !PT ;  /* 0x7ff00000050e7812 */ /* 0x000fc600078ec0ff */
[----:B------:R-:W-:Y:S01]  /*0490*/  @!P0 DMUL R2, R4, 8.98846567431157953865e+307 ;  /* 0x7fe0000004028828 */ /* 0x000fe20000000000 */
[----:B------:R-:W-:-:S03]  /*04a0*/  ISETP.GE.U32.AND P1, PT, R11, R14, PT ;  /* 0x0000000e0b00720c */ /* 0x000fc60003f26070 */
[----:B------:R-:W-:Y:S01]  /*04b0*/  @!P2 LOP3.LUT R12, R5, 0x7ff00000, RZ, 0xc0, !PT ;  /* 0x7ff00000050ca812 */ /* 0x000fe200078ec0ff */
[----:B------:R-:W-:Y:S01]  /*04c0*/  @!P2 IMAD.MOV.U32 R18, RZ, RZ, RZ ;  /* 0x000000ffff12a224 */ /* 0x000fe200078e00ff */
[----:B------:R-:W0:Y:S02]  /*04d0*/  MUFU.RCP64H R17, R3 ;  /* 0x0000000300117308 */ /* 0x000e240000001800 */
[----:B------:R-:W-:Y:S01]  /*04e0*/  @!P2 ISETP.GE.U32.AND P3, PT, R11, R12, PT ;  /* 0x0000000c0b00a20c */ /* 0x000fe20003f66070 */
[----:B------:R-:W-:-:S05]  /*04f0*/  IMAD.MOV.U32 R12, RZ, RZ, 0x1ca00000 ;  /* 0x1ca00000ff0c7424 */ /* 0x000fca00078e00ff */
[----:B------:R-:W-:-:S04]  /*0500*/  @!P2 SEL R13, R12, 0x63400000, !P3 ;  /* 0x634000000c0da807 */ /* 0x000fc80005800000 */
[----:B------:R-:W-:-:S04]  /*0510*/  @!P2 LOP3.LUT R13, R13, 0x80000000, R7, 0xf8, !PT ;  /* 0x800000000d0da812 */ /* 0x000fc800078ef807 */
[----:B------:R-:W-:Y:S01]  /*0520*/  @!P2 LOP3.LUT R19, R13, 0x100000, RZ, 0xfc, !PT ;  /* 0x001000000d13a812 */ /* 0x000fe200078efcff */
[----:B0-----:R-:W-:-:S08]  /*0530*/  DFMA R8, R16, -R2, 1 ;  /* 0x3ff000001008742b */ /* 0x001fd00000000802 */
[----:B------:R-:W-:-:S08]  /*0540*/  DFMA R8, R8, R8, R8 ;  /* 0x000000080808722b */ /* 0x000fd00000000008 */
[----:B------:R-:W-:Y:S01]  /*0550*/  DFMA R16, R16, R8, R16 ;  /* 0x000000081010722b */ /* 0x000fe20000000010 */
[----:B------:R-:W-:Y:S01]  /*0560*/  SEL R9, R12, 0x63400000, !P1 ;  /* 0x634000000c097807 */ /* 0x000fe20004800000 */
[----:B------:R-:W-:-:S03]  /*0570*/  IMAD.MOV.U32 R8, RZ, RZ, R6 ;  /* 0x000000ffff087224 */ /* 0x000fc600078e0006 */
[----:B------:R-:W-:-:S03]  /*0580*/  LOP3.LUT R9, R9, 0x800fffff, R7, 0xf8, !PT ;  /* 0x800fffff09097812 */ /* 0x000fc600078ef807 */
[----:B------:R-:W-:-:S03]  /*0590*/  DFMA R20, R16, -R2, 1 ;  /* 0x3ff000001014742b */ /* 0x000fc60000000802 */
[----:B------:R-:W-:-:S05]  /*05a0*/  @!P2 DFMA R8, R8, 2, -R18 ;  /* 0x400000000808a82b */ /* 0x000fca0000000812 */
[----:B------:R-:W-:Y:S01]  /*05b0*/  DFMA R16, R16, R20, R16 ;  /* 0x000000141010722b */ /* 0x000fe20000000010 */
[----:B------:R-:W-:Y:S02]  /*05c0*/  IMAD.MOV.U32 R21, RZ, RZ, R11 ;  /* 0x000000ffff157224 */ /* 0x000fe400078e000b */
[----:B------:R-:W-:Y:S01]  /*05d0*/  IMAD.MOV.U32 R20, RZ, RZ, R14 ;  /* 0x000000ffff147224 */ /* 0x000fe200078e000e */
[----:B------:R-:W-:Y:S02]  /*05e0*/  @!P0 LOP3.LUT R20, R3, 0x7ff00000, RZ, 0xc0, !PT ;  /* 0x7ff0000003148812 */ /* 0x000fe400078ec0ff */
[----:B------:R-:W-:Y:S02]  /*05f0*/  @!P2 LOP3.LUT R21, R9, 0x7ff00000, RZ, 0xc0, !PT ;  /* 0x7ff000000915a812 */ /* 0x000fe400078ec0ff */
[----:B------:R-:W-:Y:S01]  /*0600*/  DMUL R18, R16, R8 ;  /* 0x0000000810127228 */ /* 0x000fe20000000000 */
[----:B------:R-:W-:Y:S02]  /*0610*/  VIADD R22, R20, 0xffffffff ;  /* 0xffffffff14167836 */ /* 0x000fe40000000000 */
[----:B------:R-:W-:-:S05]  /*0620*/  VIADD R13, R21, 0xffffffff ;  /* 0xffffffff150d7836 */ /* 0x000fca0000000000 */
[----:B------:R-:W-:Y:S01]  /*0630*/  DFMA R14, R18, -R2, R8 ;  /* 0x80000002120e722b */ /* 0x000fe20000000008 */
[----:B------:R-:W-:-:S04]  /*0640*/  ISETP.GT.U32.AND P0, PT, R13, 0x7feffffe, PT ;  /* 0x7feffffe0d00780c */ /* 0x000fc80003f04070 */
[----:B------:R-:W-:-:S03]  /*0650*/  ISETP.GT.U32.OR P0, PT, R22, 0x7feffffe, P0 ;  /* 0x7feffffe1600780c */ /* 0x000fc60000704470 */
[----:B------:R-:W-:-:S10]  /*0660*/  DFMA R14, R16, R14, R18 ;  /* 0x0000000e100e722b */ /* 0x000fd40000000012 */
[----:B------:R-:W-:Y:S05]  /*0670*/  @P0 BRA `(.L_x_17) ;  /* 0x00000000006c0947 */ /* 0x000fea0003800000 */
        /* <DEDUP_REMOVED lines=27> */
.L_x_17:
        /* <DEDUP_REMOVED lines=16> */
.L_x_20:
[----:B------:R-:W-:Y:S01]  /*0930*/  LOP3.LUT R13, R5, 0x80000, RZ, 0xfc, !PT ;  /* 0x00080000050d7812 */ /* 0x000fe200078efcff */
[----:B------:R-:W-:Y:S01]  /*0940*/  IMAD.MOV.U32 R12, RZ, RZ, R4 ;  /* 0x000000ffff0c7224 */ /* 0x000fe200078e0004 */
[----:B------:R-:W-:Y:S06]  /*0950*/  BRA `(.L_x_18) ;  /* 0x0000000000087947 */ /* 0x000fec0003800000 */
.L_x_19:
[----:B------:R-:W-:Y:S01]  /*0960*/  LOP3.LUT R13, R7, 0x80000, RZ, 0xfc, !PT ;  /* 0x00080000070d7812 */ /* 0x000fe200078efcff */
[----:B------:R-:W-:-:S07]  /*0970*/  IMAD.MOV.U32 R12, RZ, RZ, R6 ;  /* 0x000000ffff0c7224 */ /* 0x000fce00078e0006 */
.L_x_18:
[----:B------:R-:W-:Y:S05]  /*0980*/  BSYNC.RECONVERGENT B1 ;  /* 0x0000000000017941 */ /* 0x000fea0003800200 */
.L_x_16:
[----:B------:R-:W-:Y:S02]  /*0990*/  IMAD.MOV.U32 R11, RZ, RZ, 0x0 ;  /* 0x00000000ff0b7424 */ /* 0x000fe400078e00ff */
[----:B------:R-:W-:Y:S02]  /*09a0*/  IMAD.MOV.U32 R2, RZ, RZ, R12 ;  /* 0x000000ffff027224 */ /* 0x000fe400078e000c */
[----:B------:R-:W-:Y:S01]  /*09b0*/  IMAD.MOV.U32 R3, RZ, RZ, R13 ;  /* 0x000000ffff037224 */ /* 0x000fe200078e000d */
[----:B------:R-:W-:Y:S06]  /*09c0*/  RET.REL.NODEC R10 `(_Z21term_frequency_kernelPiiiPd) ;  /* 0xfffffff40a8c7950 */ /* 0x000fec0003c3ffff */
.L_x_21:
        /* <DEDUP_REMOVED lines=11> */
.L_x_34:


//--------------------- .text._Z22frequency_count_kernelPiS_iii --------------------------
	.section	.text._Z22frequency_count_kernelPiS_iii,"ax",@progbits
	.align	128
        .global         _Z22frequency_count_kernelPiS_iii
        .type           _Z22frequency_count_kernelPiS_iii,@function
        .size           _Z22frequency_count_kernelPiS_iii,(.L_x_38 - _Z22frequency_count_kernelPiS_iii)
        .other          _Z22frequency_count_kernelPiS_iii,@"STO_CUDA_ENTRY STV_DEFAULT"
_Z22frequency_count_kernelPiS_iii:
.text._Z22frequency_count_kernelPiS_iii:
[----:B------:R-:W0:Y:S01]  /*0000*/  LDC R1, c[0x0][0x37c] ;  /* 0x0000df00ff017b82 */ /* 0x000e220000000800 */
[----:B------:R-:W1:Y:S01]  /*0010*/  S2R R0, SR_TID.X ;  /* 0x0000000000007919 */ /* 0x000e620000002100 */
[----:B------:R-:W2:Y:S06]  /*0020*/  LDCU UR6, c[0x0][0x2fc] ;  /* 0x00005f80ff0677ac */ /* 0x000eac0008000800 */
[----:B------:R-:W1:Y:S01]  /*0030*/  S2UR UR7, SR_CTAID.X ;  /* 0x00000000000779c3 */ /* 0x000e620000002500 */
[----:B0-----:R-:W-:Y:S01]  /*0040*/  VIADD R1, R1, 0xfffffff8 ;  /* 0xfffffff801017836 */ /* 0x001fe20000000000 */
[----:B------:R-:W0:Y:S01]  /*0050*/  LDCU UR4, c[0x0][0x398] ;  /* 0x00007300ff0477ac */ /* 0x000e220008000800 */
[----:B------:R-:W0:Y:S05]  /*0060*/  LDCU UR8, c[0x0][0x390] ;  /* 0x00007200ff0877ac */ /* 0x000e2a0008000800 */
[----:B------:R-:W1:Y:S01]  /*0070*/  LDC R19, c[0x0][0x360] ;  /* 0x0000d800ff137b82 */ /* 0x000e620000000800 */
[----:B------:R-:W3:Y:S01]  /*0080*/  LDCU UR5, c[0x0][0x2f8] ;  /* 0x00005f00ff0577ac */ /* 0x000ee20008000800 */
[----:B0-----:R-:W-:Y:S01]  /*0090*/  UIMAD UR4, UR4, UR8, URZ ;  /* 0x00000008040472a4 */ /* 0x001fe2000f8e02ff */
[----:B---3--:R-:W-:Y:S01]  /*00a0*/  IADD3 R2, P1, PT, R1, UR5, RZ ;  /* 0x0000000501027c10 */ /* 0x008fe2000ff3e0ff */
[----:B-1----:R-:W-:-:S04]  /*00b0*/  IMAD R19, R19, UR7, R0 ;  /* 0x0000000713137c24 */ /* 0x002fc8000f8e0200 */
[----:B--2---:R-:W-:Y:S01]  /*00c0*/  IMAD.X R22, RZ, RZ, UR6, P1 ;  /* 0x00000006ff167e24 */ /* 0x004fe200088e06ff */
[----:B------:R-:W-:-:S13]  /*00d0*/  ISETP.GE.AND P0, PT, R19, UR4, PT ;  /* 0x0000000413007c0c */ /* 0x000fda000bf06270 */
[----:B------:R-:W-:Y:S05]  /*00e0*/  @P0 EXIT ;  /* 0x000000000000094d */ /* 0x000fea0003800000 */
[----:B------:R-:W-:Y:S01]  /*00f0*/  UISETP.GE.AND UP0, UPT, UR8, 0x1, UPT ;  /* 0x000000010800788c */ /* 0x000fe2000bf06270 */
[----:B------:R-:W0:Y:S08]  /*0100*/  LDCU.64 UR36, c[0x0][0x358] ;  /* 0x00006b00ff2477ac */ /* 0x000e300008000a00 */
[----:B------:R-:W-:Y:S05]  /*0110*/  BRA.U !UP0, `(.L_x_22) ;  /* 0x00000001087c7547 */ /* 0x000fea000b800000 */
[----:B------:R-:W1:Y:S01]  /*0120*/  LDC.64 R16, c[0x0][0x380] ;  /* 0x0000e000ff107b82 */ /* 0x000e620000000a00 */
[----:B------:R-:W2:Y:S01]  /*0130*/  LDCU UR4, c[0x0][0x390] ;  /* 0x00007200ff0477ac */ /* 0x000ea20008000800 */
[----:B------:R-:W-:Y:S01]  /*0140*/  BSSY.RECONVERGENT B7, `(.L_x_22) ;  /* 0x000001c000077945 */ /* 0x000fe20003800200 */
[----:B--2---:R-:W-:Y:S02]  /*0150*/  IMAD.U32 R24, RZ, RZ, UR4 ;  /* 0x00000004ff187e24 */ /* 0x004fe4000f8e00ff */
[----:B------:R-:W-:Y:S02]  /*0160*/  IMAD.U32 R18, RZ, RZ, UR4 ;  /* 0x00000004ff127e24 */ /* 0x000fe4000f8e00ff */
[----:B-1----:R-:W-:-:S07]  /*0170*/  IMAD.WIDE R16, R19, 0x4, R16 ;  /* 0x0000000413107825 */ /* 0x002fce00078e0210 */
.L_x_26:
[----:B------:R-:W-:Y:S01]  /*0180*/  ISETP.GE.AND P0, PT, R19, R24, PT ;  /* 0x000000181300720c */ /* 0x000fe20003f06270 */
[----:B------:R-:W-:-:S12]  /*0190*/  BSSY.RECONVERGENT B6, `(.L_x_23) ;  /* 0x0000011000067945 */ /* 0x000fd80003800200 */
[----:B-1----:R-:W-:Y:S05]  /*01a0*/  @P0 BRA `(.L_x_24) ;  /* 0x00000000003c0947 */ /* 0x002fea0003800000 */
[----:B------:R-:W-:Y:S01]  /*01b0*/  MOV R0, 0x8 ;  /* 0x0000000800007802 */ /* 0x000fe20000000f00 */
[----:B------:R1:W-:Y:S01]  /*01c0*/  STL.64 [R1], R18 ;  /* 0x0000001201007387 */ /* 0x0003e20000100a00 */
[----:B------:R-:W2:Y:S01]  /*01d0*/  LDCU.64 UR4, c[0x4][URZ] ;  /* 0x01000000ff0477ac */ /* 0x000ea20008000a00 */
[----:B------:R-:W-:Y:S01]  /*01e0*/  IMAD.MOV.U32 R6, RZ, RZ, R2 ;  /* 0x000000ffff067224 */ /* 0x000fe200078e0002 */
[----:B------:R1:W3:Y:S01]  /*01f0*/  LDC.64 R8, c[0x4][R0] ;  /* 0x0100000000087b82 */ /* 0x0002e20000000a00 */
[----:B------:R-:W-:Y:S02]  /*0200*/  MOV R7, R22 ;  /* 0x0000001600077202 */ /* 0x000fe40000000f00 */
[----:B--2---:R-:W-:Y:S01]  /*0210*/  MOV R4, UR4 ;  /* 0x0000000400047c02 */ /* 0x004fe20008000f00 */
[----:B-1----:R-:W-:-:S07]  /*0220*/  IMAD.U32 R5, RZ, RZ, UR5 ;  /* 0x00000005ff057e24 */ /* 0x002fce000f8e00ff */
[----:B------:R-:W-:-:S07]  /*0230*/  LEPC R20, `(.L_x_25) ;  /* 0x000000001014794e */ /* 0x000fce0000000000 */
[----:B0--3--:R-:W-:Y:S05]  /*0240*/  CALL.ABS.NOINC R8 ;  /* 0x0000000008007343 */ /* 0x009fea0003c00000 */
.L_x_25:
[----:B------:R-:W-:Y:S01]  /*0250*/  IMAD.WIDE.U32 R4, R18, 0x4, R16 ;  /* 0x0000000412047825 */ /* 0x000fe200078e0010 */
[----:B------:R-:W2:Y:S05]  /*0260*/  LDG.E R0, desc[UR36][R16.64] ;  /* 0x0000002410007981 */ /* 0x000eaa000c1e1900 */
[----:B------:R-:W2:Y:S02]  /*0270*/  LDG.E R5, desc[UR36][R4.64] ;  /* 0x0000002404057981 */ /* 0x000ea4000c1e1900 */
[----:B--2---:R-:W-:-:S05]  /*0280*/  IMAD.IADD R3, R0, 0x1, R5 ;  /* 0x0000000100037824 */ /* 0x004fca00078e0205 */
[----:B------:R1:W-:Y:S02]  /*0290*/  STG.E desc[UR36][R16.64], R3 ;  /* 0x0000000310007986 */ /* 0x0003e4000c101924 */
.L_x_24:
[----:B0-----:R-:W-:Y:S05]  /*02a0*/  BSYNC.RECONVERGENT B6 ;  /* 0x0000000000067941 */ /* 0x001fea0003800200 */
.L_x_23:
[----:B------:R-:W-:Y:S02]  /*02b0*/  ISETP.GT.U32.AND P0, PT, R18, 0x1, PT ;  /* 0x000000011200780c */ /* 0x000fe40003f04070 */
[----:B------:R-:W-:Y:S02]  /*02c0*/  LEA.HI R24, R24, R24, RZ, 0x1 ;  /* 0x0000001818187211 */ /* 0x000fe400078f08ff */
[----:B------:R-:W-:Y:S02]  /*02d0*/  SHF.R.U32.HI R18, RZ, 0x1, R18 ;  /* 0x00000001ff127819 */ /* 0x000fe40000011612 */
[----:B------:R-:W-:-:S07]  /*02e0*/  SHF.R.S32.HI R24, RZ, 0x1, R24 ;  /* 0x00000001ff187819 */ /* 0x000fce0000011418 */
[----:B------:R-:W-:Y:S05]  /*02f0*/  @P0 BRA `(.L_x_26) ;  /* 0xfffffffc00a00947 */ /* 0x000fea000383ffff */
[----:B------:R-:W-:Y:S05]  /*0300*/  BSYNC.RECONVERGENT B7 ;  /* 0x0000000000077941 */ /* 0x000fea0003800200 */
.L_x_22:
[----:B------:R-:W-:-:S13]  /*0310*/  ISETP.NE.AND P0, PT, R19, RZ, PT ;  /* 0x000000ff1300720c */ /* 0x000fda0003f05270 */
[----:B0-----:R-:W-:Y:S05]  /*0320*/  @P0 EXIT ;  /* 0x000000000000094d */ /* 0x001fea0003800000 */
[----:B-1----:R-:W0:Y:S02]  /*0330*/  LDC.64 R2, c[0x0][0x380] ;  /* 0x0000e000ff027b82 */ /* 0x002e240000000a00 */
[----:B0-----:R-:W2:Y:S06]  /*0340*/  LDG.E R3, desc[UR36][R2.64] ;  /* 0x0000002402037981 */ /* 0x001eac000c1e1900 */
[----:B------:R-:W2:Y:S02]  /*0350*/  LDC.64 R4, c[0x0][0x388] ;  /* 0x0000e200ff047b82 */ /* 0x000ea40000000a00 */
[----:B--2---:R-:W-:Y:S01]  /*0360*/  STG.E desc[UR36][R4.64], R3 ;  /* 0x0000000304007986 */ /* 0x004fe2000c101924 */
[----:B------:R-:W-:Y:S05]  /*0370*/  EXIT ;  /* 0x000000000000794d */ /* 0x000fea0003800000 */
.L_x_27:
        /* <DEDUP_REMOVED lines=16> */
.L_x_38:


//--------------------- .text._Z22find_vocab_size_kernelPiS_mm --------------------------
	.section	.text._Z22find_vocab_size_kernelPiS_mm,"ax",@progbits
	.align	128
        .global         _Z22find_vocab_size_kernelPiS_mm
        .type           _Z22find_vocab_size_kernelPiS_mm,@function
        .size           _Z22find_vocab_size_kernelPiS_mm,(.L_x_39 - _Z22find_vocab_size_kernelPiS_mm)
        .other          _Z22find_vocab_size_kernelPiS_mm,@"STO_CUDA_ENTRY STV_DEFAULT"
_Z22find_vocab_size_kernelPiS_mm:
.text._Z22find_vocab_size_kernelPiS_mm:
[----:B------:R-:W-:Y:S01]  /*0000*/  LDC R1, c[0x0][0x37c] ;  /* 0x0000df00ff017b82 */ /* 0x000fe20000000800 */
[----:B------:R-:W0:Y:S01]  /*0010*/  S2R R7, SR_CTAID.X ;  /* 0x0000000000077919 */ /* 0x000e220000002500 */
[----:B------:R-:W1:Y:S01]  /*0020*/  LDCU.128 UR8, c[0x0][0x390] ;  /* 0x00007200ff0877ac */ /* 0x000e620008000c00 */
[----:B------:R-:W0:Y:S01]  /*0030*/  S2R R6, SR_TID.X ;  /* 0x0000000000067919 */ /* 0x000e220000002100 */
[----:B------:R-:W2:Y:S01]  /*0040*/  LDCU UR12, c[0x0][0x360] ;  /* 0x00006c00ff0c77ac */ /* 0x000ea20008000800 */
[----:B-1----:R-:W-:Y:S02]  /*0050*/  UIMAD UR6, UR11, UR8, URZ ;  /* 0x000000080b0672a4 */ /* 0x002fe4000f8e02ff */
[----:B------:R-:W-:Y:S02]  /*0060*/  UIMAD.WIDE.U32 UR4, UR10, UR8, URZ ;  /* 0x000000080a0472a5 */ /* 0x000fe4000f8e00ff */
[----:B------:R-:W-:Y:S01]  /*0070*/  UIMAD UR6, UR10, UR9, UR6 ;  /* 0x000000090a0672a4 */ /* 0x000fe2000f8e0206 */
[----:B--2---:R-:W-:-:S03]  /*0080*/  IMAD.U32 R4, RZ, RZ, UR12 ;  /* 0x0000000cff047e24 */ /* 0x004fc6000f8e00ff */
[----:B------:R-:W-:-:S06]  /*0090*/  UIADD3 UR5, UPT, UPT, UR5, UR6, URZ ;  /* 0x0000000605057290 */ /* 0x000fcc000fffe0ff */
[----:B------:R-:W-:Y:S01]  /*00a0*/  IMAD.U32 R2, RZ, RZ, UR5 ;  /* 0x00000005ff027e24 */ /* 0x000fe2000f8e00ff */
[----:B------:R-:W1:Y:S01]  /*00b0*/  LDCU.64 UR6, c[0x0][0x358] ;  /* 0x00006b00ff0677ac */ /* 0x000e620008000a00 */
[----:B0-----:R-:W-:-:S05]  /*00c0*/  IMAD R0, R7, UR12, R6 ;  /* 0x0000000c07007c24 */ /* 0x001fca000f8e0206 */
[----:B------:R-:W-:Y:S02]  /*00d0*/  ISETP.LT.U32.AND P0, PT, R0, UR4, PT ;  /* 0x0000000400007c0c */ /* 0x000fe4000bf01070 */
[----:B------:R-:W-:-:S04]  /*00e0*/  SHF.R.S32.HI R3, RZ, 0x1f, R0 ;  /* 0x0000001fff037819 */ /* 0x000fc80000011400 */
[----:B------:R-:W-:-:S13]  /*00f0*/  ISETP.GT.U32.AND.EX P0, PT, R2, R3, PT, P0 ;  /* 0x000000030200720c */ /* 0x000fda0003f04100 */
[----:B-1----:R-:W-:Y:S05]  /*0100*/  @!P0 BRA `(.L_x_28) ;  /* 0x00000000006c8947 */ /* 0x002fea0003800000 */
[----:B------:R-:W0:Y:S02]  /*0110*/  LDCU.64 UR4, c[0x0][0x380] ;  /* 0x00007000ff0477ac */ /* 0x000e240008000a00 */
[----:B0-----:R-:W-:-:S04]  /*0120*/  LEA R2, P0, R0, UR4, 0x2 ;  /* 0x0000000400027c11 */ /* 0x001fc8000f8010ff */
[----:B------:R-:W-:-:S05]  /*0130*/  LEA.HI.X R3, R0, UR5, R3, 0x2, P0 ;  /* 0x0000000500037c11 */ /* 0x000fca00080f1403 */
[----:B------:R-:W2:Y:S01]  /*0140*/  LDG.E R2, desc[UR6][R2.64] ;  /* 0x0000000602027981 */ /* 0x000ea2000c1e1900 */
[----:B------:R-:W0:Y:S01]  /*0150*/  S2UR UR5, SR_CgaCtaId ;  /* 0x00000000000579c3 */ /* 0x000e220000008800 */
[----:B------:R-:W-:Y:S01]  /*0160*/  UMOV UR4, 0x400 ;  /* 0x0000040000047882 */ /* 0x000fe20000000000 */
[----:B------:R-:W-:Y:S01]  /*0170*/  ISETP.GE.U32.AND P0, PT, R4, 0x2, PT ;  /* 0x000000020400780c */ /* 0x000fe20003f06070 */
[----:B0-----:R-:W-:-:S06]  /*0180*/  ULEA UR4, UR5, UR4, 0x18 ;  /* 0x0000000405047291 */ /* 0x001fcc000f8ec0ff */
[----:B------:R-:W-:Y:S01]  /*0190*/  LEA R5, R6, UR4, 0x2 ;  /* 0x0000000406057c11 */ /* 0x000fe2000f8e10ff */
[----:B------:R-:W-:Y:S05]  /*01a0*/  WARPSYNC.ALL ;  /* 0x0000000000007948 */ /* 0x000fea0003800000 */
[----:B--2---:R0:W-:Y:S01]  /*01b0*/  STS [R5], R2 ;  /* 0x0000000205007388 */ /* 0x0041e20000000800 */
[----:B------:R-:W-:Y:S06]  /*01c0*/  BAR.SYNC.DEFER_BLOCKING 0x0 ;  /* 0x0000000000007b1d */ /* 0x000fec0000010000 */
[----:B------:R-:W-:Y:S05]  /*01d0*/  @!P0 BRA `(.L_x_28) ;  /* 0x0000000000388947 */ /* 0x000fea0003800000 */
.L_x_31:
[--C-:B------:R-:W-:Y:S01]  /*01e0*/  IMAD.MOV.U32 R3, RZ, RZ, R4.reuse ;  /* 0x000000ffff037224 */ /* 0x100fe200078e0004 */
[----:B------:R-:W-:Y:S01]  /*01f0*/  SHF.R.U32.HI R4, RZ, 0x1, R4 ;  /* 0x00000001ff047819 */ /* 0x000fe20000011604 */
[----:B------:R-:W-:Y:S03]  /*0200*/  BSSY.RECONVERGENT B0, `(.L_x_29) ;  /* 0x0000008000007945 */ /* 0x000fe60003800200 */
[----:B------:R-:W-:-:S13]  /*0210*/  ISETP.GE.U32.AND P0, PT, R6, R4, PT ;  /* 0x000000040600720c */ /* 0x000fda0003f06070 */
[----:B-1----:R-:W-:Y:S05]  /*0220*/  @P0 BRA `(.L_x_30) ;  /* 0x0000000000140947 */ /* 0x002fea0003800000 */
[----:B0-----:R-:W-:Y:S01]  /*0230*/  IMAD R2, R4, 0x4, R5 ;  /* 0x0000000404027824 */ /* 0x001fe200078e0205 */
[----:B------:R-:W-:Y:S05]  /*0240*/  LDS R0, [R5] ;  /* 0x0000000005007984 */ /* 0x000fea0000000800 */
[----:B------:R-:W0:Y:S02]  /*0250*/  LDS R2, [R2] ;  /* 0x0000000002027984 */ /* 0x000e240000000800 */
[----:B0-----:R-:W-:-:S13]  /*0260*/  ISETP.GE.AND P0, PT, R0, R2, PT ;  /* 0x000000020000720c */ /* 0x001fda0003f06270 */
[----:B------:R1:W-:Y:S02]  /*0270*/  @!P0 STS [R5], R2 ;  /* 0x0000000205008388 */ /* 0x0003e40000000800 */
.L_x_30:
[----:B------:R-:W-:Y:S05]  /*0280*/  BSYNC.RECONVERGENT B0 ;  /* 0x0000000000007941 */ /* 0x000fea0003800200 */
.L_x_29:
[----:B------:R-:W-:Y:S01]  /*0290*/  BAR.SYNC.DEFER_BLOCKING 0x0 ;  /* 0x0000000000007b1d */ /* 0x000fe20000010000 */
[----:B------:R-:W-:-:S13]  /*02a0*/  ISETP.GT.U32.AND P0, PT, R3, 0x3, PT ;  /* 0x000000030300780c */ /* 0x000fda0003f04070 */
[----:B------:R-:W-:Y:S05]  /*02b0*/  @P0 BRA `(.L_x_31) ;  /* 0xfffffffc00c80947 */ /* 0x000fea000383ffff */
.L_x_28:
[----:B------:R-:W-:-:S13]  /*02c0*/  ISETP.NE.AND P0, PT, R6, RZ, PT ;  /* 0x000000ff0600720c */ /* 0x000fda0003f05270 */
[----:B------:R-:W-:Y:S05]  /*02d0*/  @P0 EXIT ;  /* 0x000000000000094d */ /* 0x000fea0003800000 */
[----:B------:R-:W2:Y:S01]  /*02e0*/  S2UR UR5, SR_CgaCtaId ;  /* 0x00000000000579c3 */ /* 0x000ea20000008800 */
[----:B------:R-:W-:-:S07]  /*02f0*/  UMOV UR4, 0x400 ;  /* 0x0000040000047882 */ /* 0x000fce0000000000 */
[----:B01----:R-:W0:Y:S01]  /*0300*/  LDC.64 R2, c[0x0][0x388] ;  /* 0x0000e200ff027b82 */ /* 0x003e220000000a00 */
[----:B--2---:R-:W-:Y:S01]  /*0310*/  ULEA UR4, UR5, UR4, 0x18 ;  /* 0x0000000405047291 */ /* 0x004fe2000f8ec0ff */
[----:B0-----:R-:W-:-:S08]  /*0320*/  IMAD.WIDE.U32 R2, R7, 0x4, R2 ;  /* 0x0000000407027825 */ /* 0x001fd000078e0002 */
[----:B------:R-:W0:Y:S04]  /*0330*/  LDS R5, [UR4] ;  /* 0x00000004ff057984 */ /* 0x000e280008000800 */
[----:B0-----:R-:W-:Y:S01]  /*0340*/  STG.E desc[UR6][R2.64], R5 ;  /* 0x0000000502007986 */ /* 0x001fe2000c101906 */
[----:B------:R-:W-:Y:S05]  /*0350*/  EXIT ;  /* 0x000000000000794d */ /* 0x000fea0003800000 */
.L_x_32:
        /* <DEDUP_REMOVED lines=10> */
.L_x_39:


//--------------------- .nv.global.init           --------------------------
	.section	.nv.global.init,"aw",@progbits
.nv.global.init:
	.type		$str,@object
	.size		$str,(.L_0 - $str)
$str:
        /*0000*/ 	.byte	0x63, 0x6f, 0x75, 0x6e, 0x74, 0x3a, 0x20, 0x25, 0x64, 0x20, 0x20, 0x74, 0x68, 0x72, 0x65, 0x61
        /*0010*/ 	.byte	0x64, 0x3a, 0x20, 0x25, 0x64, 0x0a, 0x00
.L_0:


//--------------------- .nv.shared.reserved.0     --------------------------
	.section	.nv.shared.reserved.0,"aw",@nobits
	.weak		__nv_reservedSMEM_offset_0_alias
	.size		__nv_reservedSMEM_offset_0_alias, 0, 64
	.other		__nv_reservedSMEM_offset_0_alias,@"STO_CUDA_RESERVED_SHARED STV_DEFAULT"
__nv_reservedSMEM_offset_0_alias:
	.zero		0
	.zero		64


//--------------------- .nv.shared._Z32invert_document_frequency_kernelPiiiiPd --------------------------
	.section	.nv.shared._Z32invert_document_frequency_kernelPiiiiPd,"aw",@nobits
	.sectionflags	@""
	.align	4
.nv.shared._Z32invert_document_frequency_kernelPiiiiPd:
	.zero		2048


//--------------------- .nv.shared._Z21term_frequency_kernelPiiiPd --------------------------
	.section	.nv.shared._Z21term_frequency_kernelPiiiPd,"aw",@nobits
	.sectionflags	@""
	.align	4
.nv.shared._Z21term_frequency_kernelPiiiPd:
	.zero		2048


//--------------------- .nv.shared._Z22find_vocab_size_kernelPiS_mm --------------------------
	.section	.nv.shared._Z22find_vocab_size_kernelPiS_mm,"aw",@nobits
	.sectionflags	@""
	.align	4
.nv.shared._Z22find_vocab_size_kernelPiS_mm:
	.zero		2048


//--------------------- .nv.constant0._Z12tfidf_kernelPKdS0_Pdii --------------------------
	.section	.nv.constant0._Z12tfidf_kernelPKdS0_Pdii,"a",@progbits
	.sectionflags	@""
	.align	4
.nv.constant0._Z12tfidf_kernelPKdS0_Pdii:
	.zero		928


//--------------------- .nv.constant0._Z32invert_document_frequency_kernelPiiiiPd --------------------------
	.section	.nv.constant0._Z32invert_document_frequency_kernelPiiiiPd,"a",@progbits
	.sectionflags	@""
	.align	4
.nv.constant0._Z32invert_document_frequency_kernelPiiiiPd:
	.zero		928


//--------------------- .nv.constant0._Z21term_frequency_kernelPiiiPd --------------------------
	.section	.nv.constant0._Z21term_frequency_kernelPiiiPd,"a",@progbits
	.sectionflags	@""
	.align	4
.nv.constant0._Z21term_frequency_kernelPiiiPd:
	.zero		920


//--------------------- .nv.constant0._Z22frequency_count_kernelPiS_iii --------------------------
	.section	.nv.constant0._Z22frequency_count_kernelPiS_iii,"a",@progbits
	.sectionflags	@""
	.align	4
.nv.constant0._Z22frequency_count_kernelPiS_iii:
	.zero		924


//--------------------- .nv.constant0._Z22find_vocab_size_kernelPiS_mm --------------------------
	.section	.nv.constant0._Z22find_vocab_size_kernelPiS_mm,"a",@progbits
	.sectionflags	@""
	.align	4
.nv.constant0._Z22find_vocab_size_kernelPiS_mm:
	.zero		928


//--------------------- SYMBOLS --------------------------

	.type		.nv.reservedSmem.offset0,@object
	.size		.nv.reservedSmem.offset0,0x4
	.type		.nv.reservedSmem.cap,@object
	.size		.nv.reservedSmem.cap,0x4
	.type		vprintf,@function
